	.target	sm_100a

	.elftype	@"ET_EXEC"


//--------------------- .note.nv.tkinfo           --------------------------
	.section	.note.nv.tkinfo,"",@"SHT_NOTE"
	.sectionflags	@"SHF_NOTE_NV_TKINFO"
	.tkinfo
        /*0018*/ 	.word	0x00000002
        /*0030*/ 	.string	""
        /*0030*/ 	.string	"ptxas"
        /*0030*/ 	.string	"Cuda compilation tools, release 13.0, V13.0.88"
        /*0030*/ 	.string	"Build cuda_13.0.r13.0/compiler.36424714_0"
        /*0030*/ 	.string	"-arch sm_100a -m 64 "



//--------------------- .note.nv.cuinfo           --------------------------
	.section	.note.nv.cuinfo,"",@"SHT_NOTE"
	.sectionflags	@"SHF_NOTE_NV_CUINFO"
        /*0018*/ 	.short	0x0002
        /*001a*/ 	.short	0x0064
        /*001c*/ 	.short	0x0082
	.zero		2


//--------------------- .nv.info                  --------------------------
	.section	.nv.info,"",@"SHT_CUDA_INFO"
	.align	4


	//----- nvinfo : EIATTR_REGCOUNT
	.align		4
        /*0000*/ 	.byte	0x04, 0x2f
        /*0002*/ 	.short	(.L_12 - .L_11)
	.align		4
.L_11:
        /*0004*/ 	.word	index@(_ZN7cutlass13device_kernelIN5flash11enable_sm90INS1_16FlashAttnFwdSm90INS1_25CollectiveMainloopFwdSm90ILi2EN4cute5tupleIJNS5_1CILi1EEES8_S8_EEENS6_IJNS7_ILi192EEENS7_ILi144EEENS7_ILi96EEEEEELi96ENS_10bfloat16_tEfNS_4arch4Sm90ELb1ELb0ELb0ELb1ELb0ELb1ELb0ELb0ELb1ELb0ELb0ELb0EEENS1_21CollectiveEpilogueFwdINS6_IJSA_SC_SB_EEES9_SE_SG_Li384ELb1ELb0ELb0ELb0EEENS1_36VarlenDynamicPersistentTileSchedulerILi192ELi144ELi384ELi32ELb0ELb0ELb1ELb1ELb1ELb1EEEEEEEEEvNT_6ParamsE)
        /*0008*/ 	.word	0x00000004


	//----- nvinfo : EIATTR_FRAME_SIZE
	.align		4
.L_12:
        /*000c*/ 	.byte	0x04, 0x11
        /*000e*/ 	.short	(.L_14 - .L_13)
	.align		4
.L_13:
        /*0010*/ 	.word	index@(_ZN7cutlass13device_kernelIN5flash11enable_sm90INS1_16FlashAttnFwdSm90INS1_25CollectiveMainloopFwdSm90ILi2EN4cute5tupleIJNS5_1CILi1EEES8_S8_EEENS6_IJNS7_ILi192EEENS7_ILi144EEENS7_ILi96EEEEEELi96ENS_10bfloat16_tEfNS_4arch4Sm90ELb1ELb0ELb0ELb1ELb0ELb1ELb0ELb0ELb1ELb0ELb0ELb0EEENS1_21CollectiveEpilogueFwdINS6_IJSA_SC_SB_EEES9_SE_SG_Li384ELb1ELb0ELb0ELb0EEENS1_36VarlenDynamicPersistentTileSchedulerILi192ELi144ELi384ELi32ELb0ELb0ELb1ELb1ELb1ELb1EEEEEEEEEvNT_6ParamsE)
        /*0014*/ 	.word	0x00000000


	//----- nvinfo : EIATTR_REGCOUNT
	.align		4
.L_14:
        /*0018*/ 	.byte	0x04, 0x2f
        /*001a*/ 	.short	(.L_16 - .L_15)
	.align		4
.L_15:
        /*001c*/ 	.word	index@(_ZN7cutlass13device_kernelIN5flash11enable_sm90INS1_16FlashAttnFwdSm90INS1_25CollectiveMainloopFwdSm90ILi2EN4cute5tupleIJNS5_1CILi1EEES8_S8_EEENS6_IJNS7_ILi192EEENS7_ILi144EEENS7_ILi96EEEEEELi96ENS_10bfloat16_tEfNS_4arch4Sm90ELb1ELb0ELb0ELb1ELb0ELb0ELb0ELb0ELb1ELb0ELb0ELb0EEENS1_21CollectiveEpilogueFwdINS6_IJSA_SC_SB_EEES9_SE_SG_Li384ELb1ELb0ELb0ELb0EEENS1_36VarlenDynamicPersistentTileSchedulerILi192ELi144ELi384ELi32ELb0ELb0ELb1ELb1ELb1ELb1EEEEEEEEEvNT_6ParamsE)
        /*0020*/ 	.word	0x00000004


	//----- nvinfo : EIATTR_FRAME_SIZE
	.align		4
.L_16:
        /*0024*/ 	.byte	0x04, 0x11
        /*0026*/ 	.short	(.L_18 - .L_17)
	.align		4
.L_17:
        /*0028*/ 	.word	index@(_ZN7cutlass13device_kernelIN5flash11enable_sm90INS1_16FlashAttnFwdSm90INS1_25CollectiveMainloopFwdSm90ILi2EN4cute5tupleIJNS5_1CILi1EEES8_S8_EEENS6_IJNS7_ILi192EEENS7_ILi144EEENS7_ILi96EEEEEELi96ENS_10bfloat16_tEfNS_4arch4Sm90ELb1ELb0ELb0ELb1ELb0ELb0ELb0ELb0ELb1ELb0ELb0ELb0EEENS1_21CollectiveEpilogueFwdINS6_IJSA_SC_SB_EEES9_SE_SG_Li384ELb1ELb0ELb0ELb0EEENS1_36VarlenDynamicPersistentTileSchedulerILi192ELi144ELi384ELi32ELb0ELb0ELb1ELb1ELb1ELb1EEEEEEEEEvNT_6ParamsE)
        /*002c*/ 	.word	0x00000000


	//----- nvinfo : EIATTR_REGCOUNT
	.align		4
.L_18:
        /*0030*/ 	.byte	0x04, 0x2f
        /*0032*/ 	.short	(.L_20 - .L_19)
	.align		4
.L_19:
        /*0034*/ 	.word	index@(_ZN7cutlass13device_kernelIN5flash11enable_sm90INS1_16FlashAttnFwdSm90INS1_25CollectiveMainloopFwdSm90ILi2EN4cute5tupleIJNS5_1CILi1EEES8_S8_EEENS6_IJNS7_ILi192EEENS7_ILi144EEENS7_ILi96EEEEEELi96ENS_10bfloat16_tEfNS_4arch4Sm90ELb1ELb0ELb0ELb0ELb0ELb0ELb0ELb0ELb1ELb0ELb0ELb0EEENS1_21CollectiveEpilogueFwdINS6_IJSA_SC_SB_EEES9_SE_SG_Li384ELb0ELb0ELb0ELb0EEENS1_30DynamicPersistentTileSchedulerILi384ELi32ELb0ELb0ELb1EEEEEEEEEvNT_6ParamsE)
        /*0038*/ 	.word	0x00000004


	//----- nvinfo : EIATTR_FRAME_SIZE
	.align		4
.L_20:
        /*003c*/ 	.byte	0x04, 0x11
        /*003e*/ 	.short	(.L_22 - .L_21)
	.align		4
.L_21:
        /*0040*/ 	.word	index@(_ZN7cutlass13device_kernelIN5flash11enable_sm90INS1_16FlashAttnFwdSm90INS1_25CollectiveMainloopFwdSm90ILi2EN4cute5tupleIJNS5_1CILi1EEES8_S8_EEENS6_IJNS7_ILi192EEENS7_ILi144EEENS7_ILi96EEEEEELi96ENS_10bfloat16_tEfNS_4arch4Sm90ELb1ELb0ELb0ELb0ELb0ELb0ELb0ELb0ELb1ELb0ELb0ELb0EEENS1_21CollectiveEpilogueFwdINS6_IJSA_SC_SB_EEES9_SE_SG_Li384ELb0ELb0ELb0ELb0EEENS1_30DynamicPersistentTileSchedulerILi384ELi32ELb0ELb0ELb1EEEEEEEEEvNT_6ParamsE)
        /*0044*/ 	.word	0x00000000


	//----- nvinfo : EIATTR_REGCOUNT
	.align		4
.L_22:
        /*0048*/ 	.byte	0x04, 0x2f
        /*004a*/ 	.short	(.L_24 - .L_23)
	.align		4
.L_23:
        /*004c*/ 	.word	index@(_ZN7cutlass13device_kernelIN5flash11enable_sm90INS1_16FlashAttnFwdSm90INS1_25CollectiveMainloopFwdSm90ILi2EN4cute5tupleIJNS5_1CILi1EEES8_S8_EEENS6_IJNS7_ILi192EEENS7_ILi128EEENS7_ILi96EEEEEELi96ENS_10bfloat16_tEfNS_4arch4Sm90ELb0ELb1ELb0ELb1ELb0ELb1ELb0ELb0ELb1ELb0ELb0ELb0EEENS1_21CollectiveEpilogueFwdINS6_IJSA_SC_SB_EEES9_SE_SG_Li384ELb1ELb0ELb0ELb0EEENS1_36VarlenDynamicPersistentTileSchedulerILi192ELi128ELi384ELi32ELb0ELb0ELb1ELb1ELb0ELb1EEEEEEEEEvNT_6ParamsE)
        /*0050*/ 	.word	0x00000004


	//----- nvinfo : EIATTR_FRAME_SIZE
	.align		4
.L_24:
        /*0054*/ 	.byte	0x04, 0x11
        /*0056*/ 	.short	(.L_26 - .L_25)
	.align		4
.L_25:
        /*0058*/ 	.word	index@(_ZN7cutlass13device_kernelIN5flash11enable_sm90INS1_16FlashAttnFwdSm90INS1_25CollectiveMainloopFwdSm90ILi2EN4cute5tupleIJNS5_1CILi1EEES8_S8_EEENS6_IJNS7_ILi192EEENS7_ILi128EEENS7_ILi96EEEEEELi96ENS_10bfloat16_tEfNS_4arch4Sm90ELb0ELb1ELb0ELb1ELb0ELb1ELb0ELb0ELb1ELb0ELb0ELb0EEENS1_21CollectiveEpilogueFwdINS6_IJSA_SC_SB_EEES9_SE_SG_Li384ELb1ELb0ELb0ELb0EEENS1_36VarlenDynamicPersistentTileSchedulerILi192ELi128ELi384ELi32ELb0ELb0ELb1ELb1ELb0ELb1EEEEEEEEEvNT_6ParamsE)
        /*005c*/ 	.word	0x00000000


	//----- nvinfo : EIATTR_REGCOUNT
	.align		4
.L_26:
        /*0060*/ 	.byte	0x04, 0x2f
        /*0062*/ 	.short	(.L_28 - .L_27)
	.align		4
.L_27:
        /*0064*/ 	.word	index@(_ZN7cutlass13device_kernelIN5flash11enable_sm90INS1_16FlashAttnFwdSm90INS1_25CollectiveMainloopFwdSm90ILi2EN4cute5tupleIJNS5_1CILi1EEES8_S8_EEENS6_IJNS7_ILi192EEENS7_ILi128EEENS7_ILi96EEEEEELi96ENS_10bfloat16_tEfNS_4arch4Sm90ELb0ELb1ELb0ELb1ELb0ELb0ELb0ELb0ELb1ELb0ELb0ELb0EEENS1_21CollectiveEpilogueFwdINS6_IJSA_SC_SB_EEES9_SE_SG_Li384ELb1ELb0ELb0ELb0EEENS1_36VarlenDynamicPersistentTileSchedulerILi192ELi128ELi384ELi32ELb0ELb0ELb1ELb1ELb0ELb1EEEEEEEEEvNT_6ParamsE)
        /*0068*/ 	.word	0x00000004


	//----- nvinfo : EIATTR_FRAME_SIZE
	.align		4
.L_28:
        /*006c*/ 	.byte	0x04, 0x11
        /*006e*/ 	.short	(.L_30 - .L_29)
	.align		4
.L_29:
        /*0070*/ 	.word	index@(_ZN7cutlass13device_kernelIN5flash11enable_sm90INS1_16FlashAttnFwdSm90INS1_25CollectiveMainloopFwdSm90ILi2EN4cute5tupleIJNS5_1CILi1EEES8_S8_EEENS6_IJNS7_ILi192EEENS7_ILi128EEENS7_ILi96EEEEEELi96ENS_10bfloat16_tEfNS_4arch4Sm90ELb0ELb1ELb0ELb1ELb0ELb0ELb0ELb0ELb1ELb0ELb0ELb0EEENS1_21CollectiveEpilogueFwdINS6_IJSA_SC_SB_EEES9_SE_SG_Li384ELb1ELb0ELb0ELb0EEENS1_36VarlenDynamicPersistentTileSchedulerILi192ELi128ELi384ELi32ELb0ELb0ELb1ELb1ELb0ELb1EEEEEEEEEvNT_6ParamsE)
        /*0074*/ 	.word	0x00000000


	//----- nvinfo : EIATTR_REGCOUNT
	.align		4
.L_30:
        /*0078*/ 	.byte	0x04, 0x2f
        /*007a*/ 	.short	(.L_32 - .L_31)
	.align		4
.L_31:
        /*007c*/ 	.word	index@(_ZN7cutlass13device_kernelIN5flash11enable_sm90INS1_16FlashAttnFwdSm90INS1_25CollectiveMainloopFwdSm90ILi2EN4cute5tupleIJNS5_1CILi1EEES8_S8_EEENS6_IJNS7_ILi192EEENS7_ILi128EEENS7_ILi96EEEEEELi96ENS_10bfloat16_tEfNS_4arch4Sm90ELb0ELb1ELb0ELb0ELb0ELb0ELb0ELb0ELb1ELb0ELb0ELb0EEENS1_21CollectiveEpilogueFwdINS6_IJSA_SC_SB_EEES9_SE_SG_Li384ELb0ELb0ELb0ELb0EEENS1_30DynamicPersistentTileSchedulerILi384ELi32ELb0ELb0ELb1EEEEEEEEEvNT_6ParamsE)
        /*0080*/ 	.word	0x00000004


	//----- nvinfo : EIATTR_FRAME_SIZE
	.align		4
.L_32:
        /*0084*/ 	.byte	0x04, 0x11
        /*0086*/ 	.short	(.L_34 - .L_33)
	.align		4
.L_33:
        /*0088*/ 	.word	index@(_ZN7cutlass13device_kernelIN5flash11enable_sm90INS1_16FlashAttnFwdSm90INS1_25CollectiveMainloopFwdSm90ILi2EN4cute5tupleIJNS5_1CILi1EEES8_S8_EEENS6_IJNS7_ILi192EEENS7_ILi128EEENS7_ILi96EEEEEELi96ENS_10bfloat16_tEfNS_4arch4Sm90ELb0ELb1ELb0ELb0ELb0ELb0ELb0ELb0ELb1ELb0ELb0ELb0EEENS1_21CollectiveEpilogueFwdINS6_IJSA_SC_SB_EEES9_SE_SG_Li384ELb0ELb0ELb0ELb0EEENS1_30DynamicPersistentTileSchedulerILi384ELi32ELb0ELb0ELb1EEEEEEEEEvNT_6ParamsE)
        /*008c*/ 	.word	0x00000000


	//----- nvinfo : EIATTR_REGCOUNT
	.align		4
.L_34:
        /*0090*/ 	.byte	0x04, 0x2f
        /*0092*/ 	.short	(.L_36 - .L_35)
	.align		4
.L_35:
        /*0094*/ 	.word	index@(_ZN7cutlass13device_kernelIN5flash11enable_sm90INS1_16FlashAttnFwdSm90INS1_25CollectiveMainloopFwdSm90ILi2EN4cute5tupleIJNS5_1CILi1EEES8_S8_EEENS6_IJNS7_ILi192EEENS7_ILi144EEENS7_ILi96EEEEEELi96ENS_10bfloat16_tEfNS_4arch4Sm90ELb0ELb0ELb0ELb1ELb0ELb1ELb0ELb0ELb1ELb0ELb0ELb0EEENS1_21CollectiveEpilogueFwdINS6_IJSA_SC_SB_EEES9_SE_SG_Li384ELb1ELb0ELb0ELb0EEENS1_36VarlenDynamicPersistentTileSchedulerILi192ELi144ELi384ELi32ELb0ELb0ELb1ELb0ELb1ELb1EEEEEEEEEvNT_6ParamsE)
        /*0098*/ 	.word	0x00000004


	//----- nvinfo : EIATTR_FRAME_SIZE
	.align		4
.L_36:
        /*009c*/ 	.byte	0x04, 0x11
        /*009e*/ 	.short	(.L_38 - .L_37)
	.align		4
.L_37:
        /*00a0*/ 	.word	index@(_ZN7cutlass13device_kernelIN5flash11enable_sm90INS1_16FlashAttnFwdSm90INS1_25CollectiveMainloopFwdSm90ILi2EN4cute5tupleIJNS5_1CILi1EEES8_S8_EEENS6_IJNS7_ILi192EEENS7_ILi144EEENS7_ILi96EEEEEELi96ENS_10bfloat16_tEfNS_4arch4Sm90ELb0ELb0ELb0ELb1ELb0ELb1ELb0ELb0ELb1ELb0ELb0ELb0EEENS1_21CollectiveEpilogueFwdINS6_IJSA_SC_SB_EEES9_SE_SG_Li384ELb1ELb0ELb0ELb0EEENS1_36VarlenDynamicPersistentTileSchedulerILi192ELi144ELi384ELi32ELb0ELb0ELb1ELb0ELb1ELb1EEEEEEEEEvNT_6ParamsE)
        /*00a4*/ 	.word	0x00000000


	//----- nvinfo : EIATTR_REGCOUNT
	.align		4
.L_38:
        /*00a8*/ 	.byte	0x04, 0x2f
        /*00aa*/ 	.short	(.L_40 - .L_39)
	.align		4
.L_39:
        /*00ac*/ 	.word	index@(_ZN7cutlass13device_kernelIN5flash11enable_sm90INS1_16FlashAttnFwdSm90INS1_25CollectiveMainloopFwdSm90ILi2EN4cute5tupleIJNS5_1CILi1EEES8_S8_EEENS6_IJNS7_ILi192EEENS7_ILi144EEENS7_ILi96EEEEEELi96ENS_10bfloat16_tEfNS_4arch4Sm90ELb0ELb0ELb0ELb1ELb0ELb0ELb0ELb0ELb1ELb0ELb0ELb0EEENS1_21CollectiveEpilogueFwdINS6_IJSA_SC_SB_EEES9_SE_SG_Li384ELb1ELb0ELb0ELb0EEENS1_36VarlenDynamicPersistentTileSchedulerILi192ELi144ELi384ELi32ELb0ELb0ELb1ELb0ELb1ELb1EEEEEEEEEvNT_6ParamsE)
        /*00b0*/ 	.word	0x00000004


	//----- nvinfo : EIATTR_FRAME_SIZE
	.align		4
.L_40:
        /*00b4*/ 	.byte	0x04, 0x11
        /*00b6*/ 	.short	(.L_42 - .L_41)
	.align		4
.L_41:
        /*00b8*/ 	.word	index@(_ZN7cutlass13device_kernelIN5flash11enable_sm90INS1_16FlashAttnFwdSm90INS1_25CollectiveMainloopFwdSm90ILi2EN4cute5tupleIJNS5_1CILi1EEES8_S8_EEENS6_IJNS7_ILi192EEENS7_ILi144EEENS7_ILi96EEEEEELi96ENS_10bfloat16_tEfNS_4arch4Sm90ELb0ELb0ELb0ELb1ELb0ELb0ELb0ELb0ELb1ELb0ELb0ELb0EEENS1_21CollectiveEpilogueFwdINS6_IJSA_SC_SB_EEES9_SE_SG_Li384ELb1ELb0ELb0ELb0EEENS1_36VarlenDynamicPersistentTileSchedulerILi192ELi144ELi384ELi32ELb0ELb0ELb1ELb0ELb1ELb1EEEEEEEEEvNT_6ParamsE)
        /*00bc*/ 	.word	0x00000000


	//----- nvinfo : EIATTR_REGCOUNT
	.align		4
.L_42:
        /*00c0*/ 	.byte	0x04, 0x2f
        /*00c2*/ 	.short	(.L_44 - .L_43)
	.align		4
.L_43:
        /*00c4*/ 	.word	index@(_ZN7cutlass13device_kernelIN5flash11enable_sm90INS1_16FlashAttnFwdSm90INS1_25CollectiveMainloopFwdSm90ILi2EN4cute5tupleIJNS5_1CILi1EEES8_S8_EEENS6_IJNS7_ILi192EEENS7_ILi144EEENS7_ILi96EEEEEELi96ENS_10bfloat16_tEfNS_4arch4Sm90ELb0ELb0ELb0ELb0ELb0ELb0ELb0ELb0ELb1ELb0ELb0ELb0EEENS1_21CollectiveEpilogueFwdINS6_IJSA_SC_SB_EEES9_SE_SG_Li384ELb0ELb0ELb0ELb0EEENS1_29StaticPersistentTileSchedulerILb0EEEEEEEEEvNT_6ParamsE)
        /*00c8*/ 	.word	0x00000004


	//----- nvinfo : EIATTR_FRAME_SIZE
	.align		4
.L_44:
        /*00cc*/ 	.byte	0x04, 0x11
        /*00ce*/ 	.short	(.L_46 - .L_45)
	.align		4
.L_45:
        /*00d0*/ 	.word	index@(_ZN7cutlass13device_kernelIN5flash11enable_sm90INS1_16FlashAttnFwdSm90INS1_25CollectiveMainloopFwdSm90ILi2EN4cute5tupleIJNS5_1CILi1EEES8_S8_EEENS6_IJNS7_ILi192EEENS7_ILi144EEENS7_ILi96EEEEEELi96ENS_10bfloat16_tEfNS_4arch4Sm90ELb0ELb0ELb0ELb0ELb0ELb0ELb0ELb0ELb1ELb0ELb0ELb0EEENS1_21CollectiveEpilogueFwdINS6_IJSA_SC_SB_EEES9_SE_SG_Li384ELb0ELb0ELb0ELb0EEENS1_29StaticPersistentTileSchedulerILb0EEEEEEEEEvNT_6ParamsE)
        /*00d4*/ 	.word	0x00000000


	//----- nvinfo : EIATTR_MIN_STACK_SIZE
	.align		4
.L_46:
        /*00d8*/ 	.byte	0x04, 0x12
        /*00da*/ 	.short	(.L_48 - .L_47)
	.align		4
.L_47:
        /*00dc*/ 	.word	index@(_ZN7cutlass13device_kernelIN5flash11enable_sm90INS1_16FlashAttnFwdSm90INS1_25CollectiveMainloopFwdSm90ILi2EN4cute5tupleIJNS5_1CILi1EEES8_S8_EEENS6_IJNS7_ILi192EEENS7_ILi144EEENS7_ILi96EEEEEELi96ENS_10bfloat16_tEfNS_4arch4Sm90ELb0ELb0ELb0ELb0ELb0ELb0ELb0ELb0ELb1ELb0ELb0ELb0EEENS1_21CollectiveEpilogueFwdINS6_IJSA_SC_SB_EEES9_SE_SG_Li384ELb0ELb0ELb0ELb0EEENS1_29StaticPersistentTileSchedulerILb0EEEEEEEEEvNT_6ParamsE)
        /*00e0*/ 	.word	0x00000000


	//----- nvinfo : EIATTR_MIN_STACK_SIZE
	.align		4
.L_48:
        /*00e4*/ 	.byte	0x04, 0x12
        /*00e6*/ 	.short	(.L_50 - .L_49)
	.align		4
.L_49:
        /*00e8*/ 	.word	index@(_ZN7cutlass13device_kernelIN5flash11enable_sm90INS1_16FlashAttnFwdSm90INS1_25CollectiveMainloopFwdSm90ILi2EN4cute5tupleIJNS5_1CILi1EEES8_S8_EEENS6_IJNS7_ILi192EEENS7_ILi144EEENS7_ILi96EEEEEELi96ENS_10bfloat16_tEfNS_4arch4Sm90ELb0ELb0ELb0ELb1ELb0ELb0ELb0ELb0ELb1ELb0ELb0ELb0EEENS1_21CollectiveEpilogueFwdINS6_IJSA_SC_SB_EEES9_SE_SG_Li384ELb1ELb0ELb0ELb0EEENS1_36VarlenDynamicPersistentTileSchedulerILi192ELi144ELi384ELi32ELb0ELb0ELb1ELb0ELb1ELb1EEEEEEEEEvNT_6ParamsE)
        /*00ec*/ 	.word	0x00000000


	//----- nvinfo : EIATTR_MIN_STACK_SIZE
	.align		4
.L_50:
        /*00f0*/ 	.byte	0x04, 0x12
        /*00f2*/ 	.short	(.L_52 - .L_51)
	.align		4
.L_51:
        /*00f4*/ 	.word	index@(_ZN7cutlass13device_kernelIN5flash11enable_sm90INS1_16FlashAttnFwdSm90INS1_25CollectiveMainloopFwdSm90ILi2EN4cute5tupleIJNS5_1CILi1EEES8_S8_EEENS6_IJNS7_ILi192EEENS7_ILi144EEENS7_ILi96EEEEEELi96ENS_10bfloat16_tEfNS_4arch4Sm90ELb0ELb0ELb0ELb1ELb0ELb1ELb0ELb0ELb1ELb0ELb0ELb0EEENS1_21CollectiveEpilogueFwdINS6_IJSA_SC_SB_EEES9_SE_SG_Li384ELb1ELb0ELb0ELb0EEENS1_36VarlenDynamicPersistentTileSchedulerILi192ELi144ELi384ELi32ELb0ELb0ELb1ELb0ELb1ELb1EEEEEEEEEvNT_6ParamsE)
        /*00f8*/ 	.word	0x00000000


	//----- nvinfo : EIATTR_MIN_STACK_SIZE
	.align		4
.L_52:
        /*00fc*/ 	.byte	0x04, 0x12
        /*00fe*/ 	.short	(.L_54 - .L_53)
	.align		4
.L_53:
        /*0100*/ 	.word	index@(_ZN7cutlass13device_kernelIN5flash11enable_sm90INS1_16FlashAttnFwdSm90INS1_25CollectiveMainloopFwdSm90ILi2EN4cute5tupleIJNS5_1CILi1EEES8_S8_EEENS6_IJNS7_ILi192EEENS7_ILi128EEENS7_ILi96EEEEEELi96ENS_10bfloat16_tEfNS_4arch4Sm90ELb0ELb1ELb0ELb0ELb0ELb0ELb0ELb0ELb1ELb0ELb0ELb0EEENS1_21CollectiveEpilogueFwdINS6_IJSA_SC_SB_EEES9_SE_SG_Li384ELb0ELb0ELb0ELb0EEENS1_30DynamicPersistentTileSchedulerILi384ELi32ELb0ELb0ELb1EEEEEEEEEvNT_6ParamsE)
        /*0104*/ 	.word	0x00000000


	//----- nvinfo : EIATTR_MIN_STACK_SIZE
	.align		4
.L_54:
        /*0108*/ 	.byte	0x04, 0x12
        /*010a*/ 	.short	(.L_56 - .L_55)
	.align		4
.L_55:
        /*010c*/ 	.word	index@(_ZN7cutlass13device_kernelIN5flash11enable_sm90INS1_16FlashAttnFwdSm90INS1_25CollectiveMainloopFwdSm90ILi2EN4cute5tupleIJNS5_1CILi1EEES8_S8_EEENS6_IJNS7_ILi192EEENS7_ILi128EEENS7_ILi96EEEEEELi96ENS_10bfloat16_tEfNS_4arch4Sm90ELb0ELb1ELb0ELb1ELb0ELb0ELb0ELb0ELb1ELb0ELb0ELb0EEENS1_21CollectiveEpilogueFwdINS6_IJSA_SC_SB_EEES9_SE_SG_Li384ELb1ELb0ELb0ELb0EEENS1_36VarlenDynamicPersistentTileSchedulerILi192ELi128ELi384ELi32ELb0ELb0ELb1ELb1ELb0ELb1EEEEEEEEEvNT_6ParamsE)
        /*0110*/ 	.word	0x00000000


	//----- nvinfo : EIATTR_MIN_STACK_SIZE
	.align		4
.L_56:
        /*0114*/ 	.byte	0x04, 0x12
        /*0116*/ 	.short	(.L_58 - .L_57)
	.align		4
.L_57:
        /*0118*/ 	.word	index@(_ZN7cutlass13device_kernelIN5flash11enable_sm90INS1_16FlashAttnFwdSm90INS1_25CollectiveMainloopFwdSm90ILi2EN4cute5tupleIJNS5_1CILi1EEES8_S8_EEENS6_IJNS7_ILi192EEENS7_ILi128EEENS7_ILi96EEEEEELi96ENS_10bfloat16_tEfNS_4arch4Sm90ELb0ELb1ELb0ELb1ELb0ELb1ELb0ELb0ELb1ELb0ELb0ELb0EEENS1_21CollectiveEpilogueFwdINS6_IJSA_SC_SB_EEES9_SE_SG_Li384ELb1ELb0ELb0ELb0EEENS1_36VarlenDynamicPersistentTileSchedulerILi192ELi128ELi384ELi32ELb0ELb0ELb1ELb1ELb0ELb1EEEEEEEEEvNT_6ParamsE)
        /*011c*/ 	.word	0x00000000


	//----- nvinfo : EIATTR_MIN_STACK_SIZE
	.align		4
.L_58:
        /*0120*/ 	.byte	0x04, 0x12
        /*0122*/ 	.short	(.L_60 - .L_59)
	.align		4
.L_59:
        /*0124*/ 	.word	index@(_ZN7cutlass13device_kernelIN5flash11enable_sm90INS1_16FlashAttnFwdSm90INS1_25CollectiveMainloopFwdSm90ILi2EN4cute5tupleIJNS5_1CILi1EEES8_S8_EEENS6_IJNS7_ILi192EEENS7_ILi144EEENS7_ILi96EEEEEELi96ENS_10bfloat16_tEfNS_4arch4Sm90ELb1ELb0ELb0ELb0ELb0ELb0ELb0ELb0ELb1ELb0ELb0ELb0EEENS1_21CollectiveEpilogueFwdINS6_IJSA_SC_SB_EEES9_SE_SG_Li384ELb0ELb0ELb0ELb0EEENS1_30DynamicPersistentTileSchedulerILi384ELi32ELb0ELb0ELb1EEEEEEEEEvNT_6ParamsE)
        /*0128*/ 	.word	0x00000000


	//----- nvinfo : EIATTR_MIN_STACK_SIZE
	.align		4
.L_60:
        /*012c*/ 	.byte	0x04, 0x12
        /*012e*/ 	.short	(.L_62 - .L_61)
	.align		4
.L_61:
        /*0130*/ 	.word	index@(_ZN7cutlass13device_kernelIN5flash11enable_sm90INS1_16FlashAttnFwdSm90INS1_25CollectiveMainloopFwdSm90ILi2EN4cute5tupleIJNS5_1CILi1EEES8_S8_EEENS6_IJNS7_ILi192EEENS7_ILi144EEENS7_ILi96EEEEEELi96ENS_10bfloat16_tEfNS_4arch4Sm90ELb1ELb0ELb0ELb1ELb0ELb0ELb0ELb0ELb1ELb0ELb0ELb0EEENS1_21CollectiveEpilogueFwdINS6_IJSA_SC_SB_EEES9_SE_SG_Li384ELb1ELb0ELb0ELb0EEENS1_36VarlenDynamicPersistentTileSchedulerILi192ELi144ELi384ELi32ELb0ELb0ELb1ELb1ELb1ELb1EEEEEEEEEvNT_6ParamsE)
        /*0134*/ 	.word	0x00000000


	//----- nvinfo : EIATTR_MIN_STACK_SIZE
	.align		4
.L_62:
        /*0138*/ 	.byte	0x04, 0x12
        /*013a*/ 	.short	(.L_64 - .L_63)
	.align		4
.L_63:
        /*013c*/ 	.word	index@(_ZN7cutlass13device_kernelIN5flash11enable_sm90INS1_16FlashAttnFwdSm90INS1_25CollectiveMainloopFwdSm90ILi2EN4cute5tupleIJNS5_1CILi1EEES8_S8_EEENS6_IJNS7_ILi192EEENS7_ILi144EEENS7_ILi96EEEEEELi96ENS_10bfloat16_tEfNS_4arch4Sm90ELb1ELb0ELb0ELb1ELb0ELb1ELb0ELb0ELb1ELb0ELb0ELb0EEENS1_21CollectiveEpilogueFwdINS6_IJSA_SC_SB_EEES9_SE_SG_Li384ELb1ELb0ELb0ELb0EEENS1_36VarlenDynamicPersistentTileSchedulerILi192ELi144ELi384ELi32ELb0ELb0ELb1ELb1ELb1ELb1EEEEEEEEEvNT_6ParamsE)
        /*0140*/ 	.word	0x00000000
.L_64:


//--------------------- .nv.compat                --------------------------
	.section	.nv.compat,"",@"SHT_CUDA_COMPAT_INFO"
	.align	4
        /*0000*/ 	.byte	0x02, 0x09, 0x01, 0x00, 0x02, 0x02, 0x01, 0x00, 0x02, 0x05, 0x05, 0x00, 0x03, 0x07, 0x01, 0x01
        /*0010*/ 	.byte	0x02, 0x03, 0x00, 0x00, 0x02, 0x06, 0x01, 0x00, 0x04, 0x0b, 0x08, 0x00, 0x09, 0x00, 0x00, 0x00
        /*0020*/ 	.byte	0x00, 0x00, 0x00, 0x00


//--------------------- .nv.info._ZN7cutlass13device_kernelIN5flash11enable_sm90INS1_16FlashAttnFwdSm90INS1_25CollectiveMainloopFwdSm90ILi2EN4cute5tupleIJNS5_1CILi1EEES8_S8_EEENS6_IJNS7_ILi192EEENS7_ILi144EEENS7_ILi96EEEEEELi96ENS_10bfloat16_tEfNS_4arch4Sm90ELb0ELb0ELb0ELb0ELb0ELb0ELb0ELb0ELb1ELb0ELb0ELb0EEENS1_21CollectiveEpilogueFwdINS6_IJSA_SC_SB_EEES9_SE_SG_Li384ELb0ELb0ELb0ELb0EEENS1_29StaticPersistentTileSchedulerILb0EEEEEEEEEvNT_6ParamsE --------------------------
	.section	.nv.info._ZN7cutlass13device_kernelIN5flash11enable_sm90INS1_16FlashAttnFwdSm90INS1_25CollectiveMainloopFwdSm90ILi2EN4cute5tupleIJNS5_1CILi1EEES8_S8_EEENS6_IJNS7_ILi192EEENS7_ILi144EEENS7_ILi96EEEEEELi96ENS_10bfloat16_tEfNS_4arch4Sm90ELb0ELb0ELb0ELb0ELb0ELb0ELb0ELb0ELb1ELb0ELb0ELb0EEENS1_21CollectiveEpilogueFwdINS6_IJSA_SC_SB_EEES9_SE_SG_Li384ELb0ELb0ELb0ELb0EEENS1_29StaticPersistentTileSchedulerILb0EEEEEEEEEvNT_6ParamsE,"",@"SHT_CUDA_INFO"
	.sectionflags	@""
	.align	4


	//----- nvinfo : EIATTR_CUDA_API_VERSION
	.align		4
        /*0000*/ 	.byte	0x04, 0x37
        /*0002*/ 	.short	(.L_66 - .L_65)
.L_65:
        /*0004*/ 	.word	0x00000082


	//----- nvinfo : EIATTR_KPARAM_INFO
	.align		4
.L_66:
        /*0008*/ 	.byte	0x04, 0x17
        /*000a*/ 	.short	(.L_68 - .L_67)
.L_67:
        /*000c*/ 	.word	0x00000000
        /*0010*/ 	.short	0x0000
        /*0012*/ 	.short	0x0000
        /*0014*/ 	.byte	0x00, 0xf0, 0x01, 0x2e


	//----- nvinfo : EIATTR_SPARSE_MMA_MASK
	.align		4
.L_68:
        /*0018*/ 	.byte	0x03, 0x50
        /*001a*/ 	.short	0x0000


	//----- nvinfo : EIATTR_MAXREG_COUNT
	.align		4
        /*001c*/ 	.byte	0x03, 0x1b
        /*001e*/ 	.short	0x0080


	//----- nvinfo : EIATTR_MERCURY_ISA_VERSION
	.align		4
        /*0020*/ 	.byte	0x03, 0x5f
        /*0022*/ 	.short	0x0101


	//----- nvinfo : EIATTR_VRC_CTA_INIT_COUNT
	.align		4
        /*0024*/ 	.byte	0x02, 0x4a
	.zero		1
	.zero		1


	//----- nvinfo : EIATTR_EXIT_INSTR_OFFSETS
	.align		4
        /*0028*/ 	.byte	0x04, 0x1c
        /*002a*/ 	.short	(.L_70 - .L_69)


	//   ....[0]....
.L_69:
        /*002c*/ 	.word	0x00000010


	//----- nvinfo : EIATTR_MAX_THREADS
	.align		4
.L_70:
        /*0030*/ 	.byte	0x04, 0x05
        /*0032*/ 	.short	(.L_72 - .L_71)
.L_71:
        /*0034*/ 	.word	0x00000200
        /*0038*/ 	.word	0x00000001
        /*003c*/ 	.word	0x00000001


	//----- nvinfo : EIATTR_CBANK_PARAM_SIZE
	.align		4
.L_72:
        /*0040*/ 	.byte	0x03, 0x19
        /*0042*/ 	.short	0x0b80


	//----- nvinfo : EIATTR_PARAM_CBANK
	.align		4
        /*0044*/ 	.byte	0x04, 0x0a
        /*0046*/ 	.short	(.L_74 - .L_73)
	.align		4
.L_73:
        /*0048*/ 	.word	index@(.nv.constant0._ZN7cutlass13device_kernelIN5flash11enable_sm90INS1_16FlashAttnFwdSm90INS1_25CollectiveMainloopFwdSm90ILi2EN4cute5tupleIJNS5_1CILi1EEES8_S8_EEENS6_IJNS7_ILi192EEENS7_ILi144EEENS7_ILi96EEEEEELi96ENS_10bfloat16_tEfNS_4arch4Sm90ELb0ELb0ELb0ELb0ELb0ELb0ELb0ELb0ELb1ELb0ELb0ELb0EEENS1_21CollectiveEpilogueFwdINS6_IJSA_SC_SB_EEES9_SE_SG_Li384ELb0ELb0ELb0ELb0EEENS1_29StaticPersistentTileSchedulerILb0EEEEEEEEEvNT_6ParamsE)
        /*004c*/ 	.short	0x0380
        /*004e*/ 	.short	0x0b80


	//----- nvinfo : EIATTR_SW_WAR
	.align		4
.L_74:
        /*0050*/ 	.byte	0x04, 0x36
        /*0052*/ 	.short	(.L_76 - .L_75)
.L_75:
        /*0054*/ 	.word	0x00000008
.L_76:


//--------------------- .nv.info._ZN7cutlass13device_kernelIN5flash11enable_sm90INS1_16FlashAttnFwdSm90INS1_25CollectiveMainloopFwdSm90ILi2EN4cute5tupleIJNS5_1CILi1EEES8_S8_EEENS6_IJNS7_ILi192EEENS7_ILi144EEENS7_ILi96EEEEEELi96ENS_10bfloat16_tEfNS_4arch4Sm90ELb0ELb0ELb0ELb1ELb0ELb0ELb0ELb0ELb1ELb0ELb0ELb0EEENS1_21CollectiveEpilogueFwdINS6_IJSA_SC_SB_EEES9_SE_SG_Li384ELb1ELb0ELb0ELb0EEENS1_36VarlenDynamicPersistentTileSchedulerILi192ELi144ELi384ELi32ELb0ELb0ELb1ELb0ELb1ELb1EEEEEEEEEvNT_6ParamsE --------------------------
	.section	.nv.info._ZN7cutlass13device_kernelIN5flash11enable_sm90INS1_16FlashAttnFwdSm90INS1_25CollectiveMainloopFwdSm90ILi2EN4cute5tupleIJNS5_1CILi1EEES8_S8_EEENS6_IJNS7_ILi192EEENS7_ILi144EEENS7_ILi96EEEEEELi96ENS_10bfloat16_tEfNS_4arch4Sm90ELb0ELb0ELb0ELb1ELb0ELb0ELb0ELb0ELb1ELb0ELb0ELb0EEENS1_21CollectiveEpilogueFwdINS6_IJSA_SC_SB_EEES9_SE_SG_Li384ELb1ELb0ELb0ELb0EEENS1_36VarlenDynamicPersistentTileSchedulerILi192ELi144ELi384ELi32ELb0ELb0ELb1ELb0ELb1ELb1EEEEEEEEEvNT_6ParamsE,"",@"SHT_CUDA_INFO"
	.sectionflags	@""
	.align	4


	//----- nvinfo : EIATTR_CUDA_API_VERSION
	.align		4
        /*0000*/ 	.byte	0x04, 0x37
        /*0002*/ 	.short	(.L_78 - .L_77)
.L_77:
        /*0004*/ 	.word	0x00000082


	//----- nvinfo : EIATTR_KPARAM_INFO
	.align		4
.L_78:
        /*0008*/ 	.byte	0x04, 0x17
        /*000a*/ 	.short	(.L_80 - .L_79)
.L_79:
        /*000c*/ 	.word	0x00000000
        /*0010*/ 	.short	0x0000
        /*0012*/ 	.short	0x0000
        /*0014*/ 	.byte	0x00, 0xf0, 0x01, 0x28


	//----- nvinfo : EIATTR_SPARSE_MMA_MASK
	.align		4
.L_80:
        /*0018*/ 	.byte	0x03, 0x50
        /*001a*/ 	.short	0x0000


	//----- nvinfo : EIATTR_MAXREG_COUNT
	.align		4
        /*001c*/ 	.byte	0x03, 0x1b
        /*001e*/ 	.short	0x0080


	//----- nvinfo : EIATTR_MERCURY_ISA_VERSION
	.align		4
        /*0020*/ 	.byte	0x03, 0x5f
        /*0022*/ 	.short	0x0101


	//----- nvinfo : EIATTR_VRC_CTA_INIT_COUNT
	.align		4
        /*0024*/ 	.byte	0x02, 0x4a
	.zero		1
	.zero		1


	//----- nvinfo : EIATTR_EXIT_INSTR_OFFSETS
	.align		4
        /*0028*/ 	.byte	0x04, 0x1c
        /*002a*/ 	.short	(.L_82 - .L_81)


	//   ....[0]....
.L_81:
        /*002c*/ 	.word	0x00000010


	//----- nvinfo : EIATTR_MAX_THREADS
	.align		4
.L_82:
        /*0030*/ 	.byte	0x04, 0x05
        /*0032*/ 	.short	(.L_84 - .L_83)
.L_83:
        /*0034*/ 	.word	0x00000200
        /*0038*/ 	.word	0x00000001
        /*003c*/ 	.word	0x00000001


	//----- nvinfo : EIATTR_CBANK_PARAM_SIZE
	.align		4
.L_84:
        /*0040*/ 	.byte	0x03, 0x19
        /*0042*/ 	.short	0x0a00


	//----- nvinfo : EIATTR_PARAM_CBANK
	.align		4
        /*0044*/ 	.byte	0x04, 0x0a
        /*0046*/ 	.short	(.L_86 - .L_85)
	.align		4
.L_85:
        /*0048*/ 	.word	index@(.nv.constant0._ZN7cutlass13device_kernelIN5flash11enable_sm90INS1_16FlashAttnFwdSm90INS1_25CollectiveMainloopFwdSm90ILi2EN4cute5tupleIJNS5_1CILi1EEES8_S8_EEENS6_IJNS7_ILi192EEENS7_ILi144EEENS7_ILi96EEEEEELi96ENS_10bfloat16_tEfNS_4arch4Sm90ELb0ELb0ELb0ELb1ELb0ELb0ELb0ELb0ELb1ELb0ELb0ELb0EEENS1_21CollectiveEpilogueFwdINS6_IJSA_SC_SB_EEES9_SE_SG_Li384ELb1ELb0ELb0ELb0EEENS1_36VarlenDynamicPersistentTileSchedulerILi192ELi144ELi384ELi32ELb0ELb0ELb1ELb0ELb1ELb1EEEEEEEEEvNT_6ParamsE)
        /*004c*/ 	.short	0x0380
        /*004e*/ 	.short	0x0a00


	//----- nvinfo : EIATTR_SW_WAR
	.align		4
.L_86:
        /*0050*/ 	.byte	0x04, 0x36
        /*0052*/ 	.short	(.L_88 - .L_87)
.L_87:
        /*0054*/ 	.word	0x00000008
.L_88:


//--------------------- .nv.info._ZN7cutlass13device_kernelIN5flash11enable_sm90INS1_16FlashAttnFwdSm90INS1_25CollectiveMainloopFwdSm90ILi2EN4cute5tupleIJNS5_1CILi1EEES8_S8_EEENS6_IJNS7_ILi192EEENS7_ILi144EEENS7_ILi96EEEEEELi96ENS_10bfloat16_tEfNS_4arch4Sm90ELb0ELb0ELb0ELb1ELb0ELb1ELb0ELb0ELb1ELb0ELb0ELb0EEENS1_21CollectiveEpilogueFwdINS6_IJSA_SC_SB_EEES9_SE_SG_Li384ELb1ELb0ELb0ELb0EEENS1_36VarlenDynamicPersistentTileSchedulerILi192ELi144ELi384ELi32ELb0ELb0ELb1ELb0ELb1ELb1EEEEEEEEEvNT_6ParamsE --------------------------
	.section	.nv.info._ZN7cutlass13device_kernelIN5flash11enable_sm90INS1_16FlashAttnFwdSm90INS1_25CollectiveMainloopFwdSm90ILi2EN4cute5tupleIJNS5_1CILi1EEES8_S8_EEENS6_IJNS7_ILi192EEENS7_ILi144EEENS7_ILi96EEEEEELi96ENS_10bfloat16_tEfNS_4arch4Sm90ELb0ELb0ELb0ELb1ELb0ELb1ELb0ELb0ELb1ELb0ELb0ELb0EEENS1_21CollectiveEpilogueFwdINS6_IJSA_SC_SB_EEES9_SE_SG_Li384ELb1ELb0ELb0ELb0EEENS1_36VarlenDynamicPersistentTileSchedulerILi192ELi144ELi384ELi32ELb0ELb0ELb1ELb0ELb1ELb1EEEEEEEEEvNT_6ParamsE,"",@"SHT_CUDA_INFO"
	.sectionflags	@""
	.align	4


	//----- nvinfo : EIATTR_CUDA_API_VERSION
	.align		4
        /*0000*/ 	.byte	0x04, 0x37
        /*0002*/ 	.short	(.L_90 - .L_89)
.L_89:
        /*0004*/ 	.word	0x00000082


	//----- nvinfo : EIATTR_KPARAM_INFO
	.align		4
.L_90:
        /*0008*/ 	.byte	0x04, 0x17
        /*000a*/ 	.short	(.L_92 - .L_91)
.L_91:
        /*000c*/ 	.word	0x00000000
        /*0010*/ 	.short	0x0000
        /*0012*/ 	.short	0x0000
        /*0014*/ 	.byte	0x00, 0xf0, 0x01, 0x28


	//----- nvinfo : EIATTR_SPARSE_MMA_MASK
	.align		4
.L_92:
        /*0018*/ 	.byte	0x03, 0x50
        /*001a*/ 	.short	0x0000


	//----- nvinfo : EIATTR_MAXREG_COUNT
	.align		4
        /*001c*/ 	.byte	0x03, 0x1b
        /*001e*/ 	.short	0x0080


	//----- nvinfo : EIATTR_MERCURY_ISA_VERSION
	.align		4
        /*0020*/ 	.byte	0x03, 0x5f
        /*0022*/ 	.short	0x0101


	//----- nvinfo : EIATTR_VRC_CTA_INIT_COUNT
	.align		4
        /*0024*/ 	.byte	0x02, 0x4a
	.zero		1
	.zero		1


	//----- nvinfo : EIATTR_EXIT_INSTR_OFFSETS
	.align		4
        /*0028*/ 	.byte	0x04, 0x1c
        /*002a*/ 	.short	(.L_94 - .L_93)


	//   ....[0]....
.L_93:
        /*002c*/ 	.word	0x00000010


	//----- nvinfo : EIATTR_MAX_THREADS
	.align		4
.L_94:
        /*0030*/ 	.byte	0x04, 0x05
        /*0032*/ 	.short	(.L_96 - .L_95)
.L_95:
        /*0034*/ 	.word	0x00000200
        /*0038*/ 	.word	0x00000001
        /*003c*/ 	.word	0x00000001


	//----- nvinfo : EIATTR_CBANK_PARAM_SIZE
	.align		4
.L_96:
        /*0040*/ 	.byte	0x03, 0x19
        /*0042*/ 	.short	0x0a00


	//----- nvinfo : EIATTR_PARAM_CBANK
	.align		4
        /*0044*/ 	.byte	0x04, 0x0a
        /*0046*/ 	.short	(.L_98 - .L_97)
	.align		4
.L_97:
        /*0048*/ 	.word	index@(.nv.constant0._ZN7cutlass13device_kernelIN5flash11enable_sm90INS1_16FlashAttnFwdSm90INS1_25CollectiveMainloopFwdSm90ILi2EN4cute5tupleIJNS5_1CILi1EEES8_S8_EEENS6_IJNS7_ILi192EEENS7_ILi144EEENS7_ILi96EEEEEELi96ENS_10bfloat16_tEfNS_4arch4Sm90ELb0ELb0ELb0ELb1ELb0ELb1ELb0ELb0ELb1ELb0ELb0ELb0EEENS1_21CollectiveEpilogueFwdINS6_IJSA_SC_SB_EEES9_SE_SG_Li384ELb1ELb0ELb0ELb0EEENS1_36VarlenDynamicPersistentTileSchedulerILi192ELi144ELi384ELi32ELb0ELb0ELb1ELb0ELb1ELb1EEEEEEEEEvNT_6ParamsE)
        /*004c*/ 	.short	0x0380
        /*004e*/ 	.short	0x0a00


	//----- nvinfo : EIATTR_SW_WAR
	.align		4
.L_98:
        /*0050*/ 	.byte	0x04, 0x36
        /*0052*/ 	.short	(.L_100 - .L_99)
.L_99:
        /*0054*/ 	.word	0x00000008
.L_100:


//--------------------- .nv.info._ZN7cutlass13device_kernelIN5flash11enable_sm90INS1_16FlashAttnFwdSm90INS1_25CollectiveMainloopFwdSm90ILi2EN4cute5tupleIJNS5_1CILi1EEES8_S8_EEENS6_IJNS7_ILi192EEENS7_ILi128EEENS7_ILi96EEEEEELi96ENS_10bfloat16_tEfNS_4arch4Sm90ELb0ELb1ELb0ELb0ELb0ELb0ELb0ELb0ELb1ELb0ELb0ELb0EEENS1_21CollectiveEpilogueFwdINS6_IJSA_SC_SB_EEES9_SE_SG_Li384ELb0ELb0ELb0ELb0EEENS1_30DynamicPersistentTileSchedulerILi384ELi32ELb0ELb0ELb1EEEEEEEEEvNT_6ParamsE --------------------------
	.section	.nv.info._ZN7cutlass13device_kernelIN5flash11enable_sm90INS1_16FlashAttnFwdSm90INS1_25CollectiveMainloopFwdSm90ILi2EN4cute5tupleIJNS5_1CILi1EEES8_S8_EEENS6_IJNS7_ILi192EEENS7_ILi128EEENS7_ILi96EEEEEELi96ENS_10bfloat16_tEfNS_4arch4Sm90ELb0ELb1ELb0ELb0ELb0ELb0ELb0ELb0ELb1ELb0ELb0ELb0EEENS1_21CollectiveEpilogueFwdINS6_IJSA_SC_SB_EEES9_SE_SG_Li384ELb0ELb0ELb0ELb0EEENS1_30DynamicPersistentTileSchedulerILi384ELi32ELb0ELb0ELb1EEEEEEEEEvNT_6ParamsE,"",@"SHT_CUDA_INFO"
	.sectionflags	@""
	.align	4


	//----- nvinfo : EIATTR_CUDA_API_VERSION
	.align		4
        /*0000*/ 	.byte	0x04, 0x37
        /*0002*/ 	.short	(.L_102 - .L_101)
.L_101:
        /*0004*/ 	.word	0x00000082


	//----- nvinfo : EIATTR_KPARAM_INFO
	.align		4
.L_102:
        /*0008*/ 	.byte	0x04, 0x17
        /*000a*/ 	.short	(.L_104 - .L_103)
.L_103:
        /*000c*/ 	.word	0x00000000
        /*0010*/ 	.short	0x0000
        /*0012*/ 	.short	0x0000
        /*0014*/ 	.byte	0x00, 0xf0, 0x01, 0x2e


	//----- nvinfo : EIATTR_SPARSE_MMA_MASK
	.align		4
.L_104:
        /*0018*/ 	.byte	0x03, 0x50
        /*001a*/ 	.short	0x0000


	//----- nvinfo : EIATTR_MAXREG_COUNT
	.align		4
        /*001c*/ 	.byte	0x03, 0x1b
        /*001e*/ 	.short	0x0080


	//----- nvinfo : EIATTR_MERCURY_ISA_VERSION
	.align		4
        /*0020*/ 	.byte	0x03, 0x5f
        /*0022*/ 	.short	0x0101


	//----- nvinfo : EIATTR_VRC_CTA_INIT_COUNT
	.align		4
        /*0024*/ 	.byte	0x02, 0x4a
	.zero		1
	.zero		1


	//----- nvinfo : EIATTR_EXIT_INSTR_OFFSETS
	.align		4
        /*0028*/ 	.byte	0x04, 0x1c
        /*002a*/ 	.short	(.L_106 - .L_105)


	//   ....[0]....
.L_105:
        /*002c*/ 	.word	0x00000010


	//----- nvinfo : EIATTR_MAX_THREADS
	.align		4
.L_106:
        /*0030*/ 	.byte	0x04, 0x05
        /*0032*/ 	.short	(.L_108 - .L_107)
.L_107:
        /*0034*/ 	.word	0x00000200
        /*0038*/ 	.word	0x00000001
        /*003c*/ 	.word	0x00000001


	//----- nvinfo : EIATTR_CBANK_PARAM_SIZE
	.align		4
.L_108:
        /*0040*/ 	.byte	0x03, 0x19
        /*0042*/ 	.short	0x0b80


	//----- nvinfo : EIATTR_PARAM_CBANK
	.align		4
        /*0044*/ 	.byte	0x04, 0x0a
        /*0046*/ 	.short	(.L_110 - .L_109)
	.align		4
.L_109:
        /*0048*/ 	.word	index@(.nv.constant0._ZN7cutlass13device_kernelIN5flash11enable_sm90INS1_16FlashAttnFwdSm90INS1_25CollectiveMainloopFwdSm90ILi2EN4cute5tupleIJNS5_1CILi1EEES8_S8_EEENS6_IJNS7_ILi192EEENS7_ILi128EEENS7_ILi96EEEEEELi96ENS_10bfloat16_tEfNS_4arch4Sm90ELb0ELb1ELb0ELb0ELb0ELb0ELb0ELb0ELb1ELb0ELb0ELb0EEENS1_21CollectiveEpilogueFwdINS6_IJSA_SC_SB_EEES9_SE_SG_Li384ELb0ELb0ELb0ELb0EEENS1_30DynamicPersistentTileSchedulerILi384ELi32ELb0ELb0ELb1EEEEEEEEEvNT_6ParamsE)
        /*004c*/ 	.short	0x0380
        /*004e*/ 	.short	0x0b80


	//----- nvinfo : EIATTR_SW_WAR
	.align		4
.L_110:
        /*0050*/ 	.byte	0x04, 0x36
        /*0052*/ 	.short	(.L_112 - .L_111)
.L_111:
        /*0054*/ 	.word	0x00000008
.L_112:


//--------------------- .nv.info._ZN7cutlass13device_kernelIN5flash11enable_sm90INS1_16FlashAttnFwdSm90INS1_25CollectiveMainloopFwdSm90ILi2EN4cute5tupleIJNS5_1CILi1EEES8_S8_EEENS6_IJNS7_ILi192EEENS7_ILi128EEENS7_ILi96EEEEEELi96ENS_10bfloat16_tEfNS_4arch4Sm90ELb0ELb1ELb0ELb1ELb0ELb0ELb0ELb0ELb1ELb0ELb0ELb0EEENS1_21CollectiveEpilogueFwdINS6_IJSA_SC_SB_EEES9_SE_SG_Li384ELb1ELb0ELb0ELb0EEENS1_36VarlenDynamicPersistentTileSchedulerILi192ELi128ELi384ELi32ELb0ELb0ELb1ELb1ELb0ELb1EEEEEEEEEvNT_6ParamsE --------------------------
	.section	.nv.info._ZN7cutlass13device_kernelIN5flash11enable_sm90INS1_16FlashAttnFwdSm90INS1_25CollectiveMainloopFwdSm90ILi2EN4cute5tupleIJNS5_1CILi1EEES8_S8_EEENS6_IJNS7_ILi192EEENS7_ILi128EEENS7_ILi96EEEEEELi96ENS_10bfloat16_tEfNS_4arch4Sm90ELb0ELb1ELb0ELb1ELb0ELb0ELb0ELb0ELb1ELb0ELb0ELb0EEENS1_21CollectiveEpilogueFwdINS6_IJSA_SC_SB_EEES9_SE_SG_Li384ELb1ELb0ELb0ELb0EEENS1_36VarlenDynamicPersistentTileSchedulerILi192ELi128ELi384ELi32ELb0ELb0ELb1ELb1ELb0ELb1EEEEEEEEEvNT_6ParamsE,"",@"SHT_CUDA_INFO"
	.sectionflags	@""
	.align	4


	//----- nvinfo : EIATTR_CUDA_API_VERSION
	.align		4
        /*0000*/ 	.byte	0x04, 0x37
        /*0002*/ 	.short	(.L_114 - .L_113)
.L_113:
        /*0004*/ 	.word	0x00000082


	//----- nvinfo : EIATTR_KPARAM_INFO
	.align		4
.L_114:
        /*0008*/ 	.byte	0x04, 0x17
        /*000a*/ 	.short	(.L_116 - .L_115)
.L_115:
        /*000c*/ 	.word	0x00000000
        /*0010*/ 	.short	0x0000
        /*0012*/ 	.short	0x0000
        /*0014*/ 	.byte	0x00, 0xf0, 0x01, 0x28


	//----- nvinfo : EIATTR_SPARSE_MMA_MASK
	.align		4
.L_116:
        /*0018*/ 	.byte	0x03, 0x50
        /*001a*/ 	.short	0x0000


	//----- nvinfo : EIATTR_MAXREG_COUNT
	.align		4
        /*001c*/ 	.byte	0x03, 0x1b
        /*001e*/ 	.short	0x0080


	//----- nvinfo : EIATTR_MERCURY_ISA_VERSION
	.align		4
        /*0020*/ 	.byte	0x03, 0x5f
        /*0022*/ 	.short	0x0101


	//----- nvinfo : EIATTR_VRC_CTA_INIT_COUNT
	.align		4
        /*0024*/ 	.byte	0x02, 0x4a
	.zero		1
	.zero		1


	//----- nvinfo : EIATTR_EXIT_INSTR_OFFSETS
	.align		4
        /*0028*/ 	.byte	0x04, 0x1c
        /*002a*/ 	.short	(.L_118 - .L_117)


	//   ....[0]....
.L_117:
        /*002c*/ 	.word	0x00000010


	//----- nvinfo : EIATTR_MAX_THREADS
	.align		4
.L_118:
        /*0030*/ 	.byte	0x04, 0x05
        /*0032*/ 	.short	(.L_120 - .L_119)
.L_119:
        /*0034*/ 	.word	0x00000200
        /*0038*/ 	.word	0x00000001
        /*003c*/ 	.word	0x00000001


	//----- nvinfo : EIATTR_CBANK_PARAM_SIZE
	.align		4
.L_120:
        /*0040*/ 	.byte	0x03, 0x19
        /*0042*/ 	.short	0x0a00


	//----- nvinfo : EIATTR_PARAM_CBANK
	.align		4
        /*0044*/ 	.byte	0x04, 0x0a
        /*0046*/ 	.short	(.L_122 - .L_121)
	.align		4
.L_121:
        /*0048*/ 	.word	index@(.nv.constant0._ZN7cutlass13device_kernelIN5flash11enable_sm90INS1_16FlashAttnFwdSm90INS1_25CollectiveMainloopFwdSm90ILi2EN4cute5tupleIJNS5_1CILi1EEES8_S8_EEENS6_IJNS7_ILi192EEENS7_ILi128EEENS7_ILi96EEEEEELi96ENS_10bfloat16_tEfNS_4arch4Sm90ELb0ELb1ELb0ELb1ELb0ELb0ELb0ELb0ELb1ELb0ELb0ELb0EEENS1_21CollectiveEpilogueFwdINS6_IJSA_SC_SB_EEES9_SE_SG_Li384ELb1ELb0ELb0ELb0EEENS1_36VarlenDynamicPersistentTileSchedulerILi192ELi128ELi384ELi32ELb0ELb0ELb1ELb1ELb0ELb1EEEEEEEEEvNT_6ParamsE)
        /*004c*/ 	.short	0x0380
        /*004e*/ 	.short	0x0a00


	//----- nvinfo : EIATTR_SW_WAR
	.align		4
.L_122:
        /*0050*/ 	.byte	0x04, 0x36
        /*0052*/ 	.short	(.L_124 - .L_123)
.L_123:
        /*0054*/ 	.word	0x00000008
.L_124:


//--------------------- .nv.info._ZN7cutlass13device_kernelIN5flash11enable_sm90INS1_16FlashAttnFwdSm90INS1_25CollectiveMainloopFwdSm90ILi2EN4cute5tupleIJNS5_1CILi1EEES8_S8_EEENS6_IJNS7_ILi192EEENS7_ILi128EEENS7_ILi96EEEEEELi96ENS_10bfloat16_tEfNS_4arch4Sm90ELb0ELb1ELb0ELb1ELb0ELb1ELb0ELb0ELb1ELb0ELb0ELb0EEENS1_21CollectiveEpilogueFwdINS6_IJSA_SC_SB_EEES9_SE_SG_Li384ELb1ELb0ELb0ELb0EEENS1_36VarlenDynamicPersistentTileSchedulerILi192ELi128ELi384ELi32ELb0ELb0ELb1ELb1ELb0ELb1EEEEEEEEEvNT_6ParamsE --------------------------
	.section	.nv.info._ZN7cutlass13device_kernelIN5flash11enable_sm90INS1_16FlashAttnFwdSm90INS1_25CollectiveMainloopFwdSm90ILi2EN4cute5tupleIJNS5_1CILi1EEES8_S8_EEENS6_IJNS7_ILi192EEENS7_ILi128EEENS7_ILi96EEEEEELi96ENS_10bfloat16_tEfNS_4arch4Sm90ELb0ELb1ELb0ELb1ELb0ELb1ELb0ELb0ELb1ELb0ELb0ELb0EEENS1_21CollectiveEpilogueFwdINS6_IJSA_SC_SB_EEES9_SE_SG_Li384ELb1ELb0ELb0ELb0EEENS1_36VarlenDynamicPersistentTileSchedulerILi192ELi128ELi384ELi32ELb0ELb0ELb1ELb1ELb0ELb1EEEEEEEEEvNT_6ParamsE,"",@"SHT_CUDA_INFO"
	.sectionflags	@""
	.align	4


	//----- nvinfo : EIATTR_CUDA_API_VERSION
	.align		4
        /*0000*/ 	.byte	0x04, 0x37
        /*0002*/ 	.short	(.L_126 - .L_125)
.L_125:
        /*0004*/ 	.word	0x00000082


	//----- nvinfo : EIATTR_KPARAM_INFO
	.align		4
.L_126:
        /*0008*/ 	.byte	0x04, 0x17
        /*000a*/ 	.short	(.L_128 - .L_127)
.L_127:
        /*000c*/ 	.word	0x00000000
        /*0010*/ 	.short	0x0000
        /*0012*/ 	.short	0x0000
        /*0014*/ 	.byte	0x00, 0xf0, 0x01, 0x28


	//----- nvinfo : EIATTR_SPARSE_MMA_MASK
	.align		4
.L_128:
        /*0018*/ 	.byte	0x03, 0x50
        /*001a*/ 	.short	0x0000


	//----- nvinfo : EIATTR_MAXREG_COUNT
	.align		4
        /*001c*/ 	.byte	0x03, 0x1b
        /*001e*/ 	.short	0x0080


	//----- nvinfo : EIATTR_MERCURY_ISA_VERSION
	.align		4
        /*0020*/ 	.byte	0x03, 0x5f
        /*0022*/ 	.short	0x0101


	//----- nvinfo : EIATTR_VRC_CTA_INIT_COUNT
	.align		4
        /*0024*/ 	.byte	0x02, 0x4a
	.zero		1
	.zero		1


	//----- nvinfo : EIATTR_EXIT_INSTR_OFFSETS
	.align		4
        /*0028*/ 	.byte	0x04, 0x1c
        /*002a*/ 	.short	(.L_130 - .L_129)


	//   ....[0]....
.L_129:
        /*002c*/ 	.word	0x00000010


	//----- nvinfo : EIATTR_MAX_THREADS
	.align		4
.L_130:
        /*0030*/ 	.byte	0x04, 0x05
        /*0032*/ 	.short	(.L_132 - .L_131)
.L_131:
        /*0034*/ 	.word	0x00000200
        /*0038*/ 	.word	0x00000001
        /*003c*/ 	.word	0x00000001


	//----- nvinfo : EIATTR_CBANK_PARAM_SIZE
	.align		4
.L_132:
        /*0040*/ 	.byte	0x03, 0x19
        /*0042*/ 	.short	0x0a00


	//----- nvinfo : EIATTR_PARAM_CBANK
	.align		4
        /*0044*/ 	.byte	0x04, 0x0a
        /*0046*/ 	.short	(.L_134 - .L_133)
	.align		4
.L_133:
        /*0048*/ 	.word	index@(.nv.constant0._ZN7cutlass13device_kernelIN5flash11enable_sm90INS1_16FlashAttnFwdSm90INS1_25CollectiveMainloopFwdSm90ILi2EN4cute5tupleIJNS5_1CILi1EEES8_S8_EEENS6_IJNS7_ILi192EEENS7_ILi128EEENS7_ILi96EEEEEELi96ENS_10bfloat16_tEfNS_4arch4Sm90ELb0ELb1ELb0ELb1ELb0ELb1ELb0ELb0ELb1ELb0ELb0ELb0EEENS1_21CollectiveEpilogueFwdINS6_IJSA_SC_SB_EEES9_SE_SG_Li384ELb1ELb0ELb0ELb0EEENS1_36VarlenDynamicPersistentTileSchedulerILi192ELi128ELi384ELi32ELb0ELb0ELb1ELb1ELb0ELb1EEEEEEEEEvNT_6ParamsE)
        /*004c*/ 	.short	0x0380
        /*004e*/ 	.short	0x0a00


	//----- nvinfo : EIATTR_SW_WAR
	.align		4
.L_134:
        /*0050*/ 	.byte	0x04, 0x36
        /*0052*/ 	.short	(.L_136 - .L_135)
.L_135:
        /*0054*/ 	.word	0x00000008
.L_136:


//--------------------- .nv.info._ZN7cutlass13device_kernelIN5flash11enable_sm90INS1_16FlashAttnFwdSm90INS1_25CollectiveMainloopFwdSm90ILi2EN4cute5tupleIJNS5_1CILi1EEES8_S8_EEENS6_IJNS7_ILi192EEENS7_ILi144EEENS7_ILi96EEEEEELi96ENS_10bfloat16_tEfNS_4arch4Sm90ELb1ELb0ELb0ELb0ELb0ELb0ELb0ELb0ELb1ELb0ELb0ELb0EEENS1_21CollectiveEpilogueFwdINS6_IJSA_SC_SB_EEES9_SE_SG_Li384ELb0ELb0ELb0ELb0EEENS1_30DynamicPersistentTileSchedulerILi384ELi32ELb0ELb0ELb1EEEEEEEEEvNT_6ParamsE --------------------------
	.section	.nv.info._ZN7cutlass13device_kernelIN5flash11enable_sm90INS1_16FlashAttnFwdSm90INS1_25CollectiveMainloopFwdSm90ILi2EN4cute5tupleIJNS5_1CILi1EEES8_S8_EEENS6_IJNS7_ILi192EEENS7_ILi144EEENS7_ILi96EEEEEELi96ENS_10bfloat16_tEfNS_4arch4Sm90ELb1ELb0ELb0ELb0ELb0ELb0ELb0ELb0ELb1ELb0ELb0ELb0EEENS1_21CollectiveEpilogueFwdINS6_IJSA_SC_SB_EEES9_SE_SG_Li384ELb0ELb0ELb0ELb0EEENS1_30DynamicPersistentTileSchedulerILi384ELi32ELb0ELb0ELb1EEEEEEEEEvNT_6ParamsE,"",@"SHT_CUDA_INFO"
	.sectionflags	@""
	.align	4


	//----- nvinfo : EIATTR_CUDA_API_VERSION
	.align		4
        /*0000*/ 	.byte	0x04, 0x37
        /*0002*/ 	.short	(.L_138 - .L_137)
.L_137:
        /*0004*/ 	.word	0x00000082


	//----- nvinfo : EIATTR_KPARAM_INFO
	.align		4
.L_138:
        /*0008*/ 	.byte	0x04, 0x17
        /*000a*/ 	.short	(.L_140 - .L_139)
.L_139:
        /*000c*/ 	.word	0x00000000
        /*0010*/ 	.short	0x0000
        /*0012*/ 	.short	0x0000
        /*0014*/ 	.byte	0x00, 0xf0, 0x01, 0x2e


	//----- nvinfo : EIATTR_SPARSE_MMA_MASK
	.align		4
.L_140:
        /*0018*/ 	.byte	0x03, 0x50
        /*001a*/ 	.short	0x0000


	//----- nvinfo : EIATTR_MAXREG_COUNT
	.align		4
        /*001c*/ 	.byte	0x03, 0x1b
        /*001e*/ 	.short	0x0080


	//----- nvinfo : EIATTR_MERCURY_ISA_VERSION
	.align		4
        /*0020*/ 	.byte	0x03, 0x5f
        /*0022*/ 	.short	0x0101


	//----- nvinfo : EIATTR_VRC_CTA_INIT_COUNT
	.align		4
        /*0024*/ 	.byte	0x02, 0x4a
	.zero		1
	.zero		1


	//----- nvinfo : EIATTR_EXIT_INSTR_OFFSETS
	.align		4
        /*0028*/ 	.byte	0x04, 0x1c
        /*002a*/ 	.short	(.L_142 - .L_141)


	//   ....[0]....
.L_141:
        /*002c*/ 	.word	0x00000010


	//----- nvinfo : EIATTR_MAX_THREADS
	.align		4
.L_142:
        /*0030*/ 	.byte	0x04, 0x05
        /*0032*/ 	.short	(.L_144 - .L_143)
.L_143:
        /*0034*/ 	.word	0x00000200
        /*0038*/ 	.word	0x00000001
        /*003c*/ 	.word	0x00000001


	//----- nvinfo : EIATTR_CBANK_PARAM_SIZE
	.align		4
.L_144:
        /*0040*/ 	.byte	0x03, 0x19
        /*0042*/ 	.short	0x0b80


	//----- nvinfo : EIATTR_PARAM_CBANK
	.align		4
        /*0044*/ 	.byte	0x04, 0x0a
        /*0046*/ 	.short	(.L_146 - .L_145)
	.align		4
.L_145:
        /*0048*/ 	.word	index@(.nv.constant0._ZN7cutlass13device_kernelIN5flash11enable_sm90INS1_16FlashAttnFwdSm90INS1_25CollectiveMainloopFwdSm90ILi2EN4cute5tupleIJNS5_1CILi1EEES8_S8_EEENS6_IJNS7_ILi192EEENS7_ILi144EEENS7_ILi96EEEEEELi96ENS_10bfloat16_tEfNS_4arch4Sm90ELb1ELb0ELb0ELb0ELb0ELb0ELb0ELb0ELb1ELb0ELb0ELb0EEENS1_21CollectiveEpilogueFwdINS6_IJSA_SC_SB_EEES9_SE_SG_Li384ELb0ELb0ELb0ELb0EEENS1_30DynamicPersistentTileSchedulerILi384ELi32ELb0ELb0ELb1EEEEEEEEEvNT_6ParamsE)
        /*004c*/ 	.short	0x0380
        /*004e*/ 	.short	0x0b80


	//----- nvinfo : EIATTR_SW_WAR
	.align		4
.L_146:
        /*0050*/ 	.byte	0x04, 0x36
        /*0052*/ 	.short	(.L_148 - .L_147)
.L_147:
        /*0054*/ 	.word	0x00000008
.L_148:


//--------------------- .nv.info._ZN7cutlass13device_kernelIN5flash11enable_sm90INS1_16FlashAttnFwdSm90INS1_25CollectiveMainloopFwdSm90ILi2EN4cute5tupleIJNS5_1CILi1EEES8_S8_EEENS6_IJNS7_ILi192EEENS7_ILi144EEENS7_ILi96EEEEEELi96ENS_10bfloat16_tEfNS_4arch4Sm90ELb1ELb0ELb0ELb1ELb0ELb0ELb0ELb0ELb1ELb0ELb0ELb0EEENS1_21CollectiveEpilogueFwdINS6_IJSA_SC_SB_EEES9_SE_SG_Li384ELb1ELb0ELb0ELb0EEENS1_36VarlenDynamicPersistentTileSchedulerILi192ELi144ELi384ELi32ELb0ELb0ELb1ELb1ELb1ELb1EEEEEEEEEvNT_6ParamsE --------------------------
	.section	.nv.info._ZN7cutlass13device_kernelIN5flash11enable_sm90INS1_16FlashAttnFwdSm90INS1_25CollectiveMainloopFwdSm90ILi2EN4cute5tupleIJNS5_1CILi1EEES8_S8_EEENS6_IJNS7_ILi192EEENS7_ILi144EEENS7_ILi96EEEEEELi96ENS_10bfloat16_tEfNS_4arch4Sm90ELb1ELb0ELb0ELb1ELb0ELb0ELb0ELb0ELb1ELb0ELb0ELb0EEENS1_21CollectiveEpilogueFwdINS6_IJSA_SC_SB_EEES9_SE_SG_Li384ELb1ELb0ELb0ELb0EEENS1_36VarlenDynamicPersistentTileSchedulerILi192ELi144ELi384ELi32ELb0ELb0ELb1ELb1ELb1ELb1EEEEEEEEEvNT_6ParamsE,"",@"SHT_CUDA_INFO"
	.sectionflags	@""
	.align	4


	//----- nvinfo : EIATTR_CUDA_API_VERSION
	.align		4
        /*0000*/ 	.byte	0x04, 0x37
        /*0002*/ 	.short	(.L_150 - .L_149)
.L_149:
        /*0004*/ 	.word	0x00000082


	//----- nvinfo : EIATTR_KPARAM_INFO
	.align		4
.L_150:
        /*0008*/ 	.byte	0x04, 0x17
        /*000a*/ 	.short	(.L_152 - .L_151)
.L_151:
        /*000c*/ 	.word	0x00000000
        /*0010*/ 	.short	0x0000
        /*0012*/ 	.short	0x0000
        /*0014*/ 	.byte	0x00, 0xf0, 0x01, 0x28


	//----- nvinfo : EIATTR_SPARSE_MMA_MASK
	.align		4
.L_152:
        /*0018*/ 	.byte	0x03, 0x50
        /*001a*/ 	.short	0x0000


	//----- nvinfo : EIATTR_MAXREG_COUNT
	.align		4
        /*001c*/ 	.byte	0x03, 0x1b
        /*001e*/ 	.short	0x0080


	//----- nvinfo : EIATTR_MERCURY_ISA_VERSION
	.align		4
        /*0020*/ 	.byte	0x03, 0x5f
        /*0022*/ 	.short	0x0101


	//----- nvinfo : EIATTR_VRC_CTA_INIT_COUNT
	.align		4
        /*0024*/ 	.byte	0x02, 0x4a
	.zero		1
	.zero		1


	//----- nvinfo : EIATTR_EXIT_INSTR_OFFSETS
	.align		4
        /*0028*/ 	.byte	0x04, 0x1c
        /*002a*/ 	.short	(.L_154 - .L_153)


	//   ....[0]....
.L_153:
        /*002c*/ 	.word	0x00000010


	//----- nvinfo : EIATTR_MAX_THREADS
	.align		4
.L_154:
        /*0030*/ 	.byte	0x04, 0x05
        /*0032*/ 	.short	(.L_156 - .L_155)
.L_155:
        /*0034*/ 	.word	0x00000200
        /*0038*/ 	.word	0x00000001
        /*003c*/ 	.word	0x00000001


	//----- nvinfo : EIATTR_CBANK_PARAM_SIZE
	.align		4
.L_156:
        /*0040*/ 	.byte	0x03, 0x19
        /*0042*/ 	.short	0x0a00


	//----- nvinfo : EIATTR_PARAM_CBANK
	.align		4
        /*0044*/ 	.byte	0x04, 0x0a
        /*0046*/ 	.short	(.L_158 - .L_157)
	.align		4
.L_157:
        /*0048*/ 	.word	index@(.nv.constant0._ZN7cutlass13device_kernelIN5flash11enable_sm90INS1_16FlashAttnFwdSm90INS1_25CollectiveMainloopFwdSm90ILi2EN4cute5tupleIJNS5_1CILi1EEES8_S8_EEENS6_IJNS7_ILi192EEENS7_ILi144EEENS7_ILi96EEEEEELi96ENS_10bfloat16_tEfNS_4arch4Sm90ELb1ELb0ELb0ELb1ELb0ELb0ELb0ELb0ELb1ELb0ELb0ELb0EEENS1_21CollectiveEpilogueFwdINS6_IJSA_SC_SB_EEES9_SE_SG_Li384ELb1ELb0ELb0ELb0EEENS1_36VarlenDynamicPersistentTileSchedulerILi192ELi144ELi384ELi32ELb0ELb0ELb1ELb1ELb1ELb1EEEEEEEEEvNT_6ParamsE)
        /*004c*/ 	.short	0x0380
        /*004e*/ 	.short	0x0a00


	//----- nvinfo : EIATTR_SW_WAR
	.align		4
.L_158:
        /*0050*/ 	.byte	0x04, 0x36
        /*0052*/ 	.short	(.L_160 - .L_159)
.L_159:
        /*0054*/ 	.word	0x00000008
.L_160:


//--------------------- .nv.info._ZN7cutlass13device_kernelIN5flash11enable_sm90INS1_16FlashAttnFwdSm90INS1_25CollectiveMainloopFwdSm90ILi2EN4cute5tupleIJNS5_1CILi1EEES8_S8_EEENS6_IJNS7_ILi192EEENS7_ILi144EEENS7_ILi96EEEEEELi96ENS_10bfloat16_tEfNS_4arch4Sm90ELb1ELb0ELb0ELb1ELb0ELb1ELb0ELb0ELb1ELb0ELb0ELb0EEENS1_21CollectiveEpilogueFwdINS6_IJSA_SC_SB_EEES9_SE_SG_Li384ELb1ELb0ELb0ELb0EEENS1_36VarlenDynamicPersistentTileSchedulerILi192ELi144ELi384ELi32ELb0ELb0ELb1ELb1ELb1ELb1EEEEEEEEEvNT_6ParamsE --------------------------
	.section	.nv.info._ZN7cutlass13device_kernelIN5flash11enable_sm90INS1_16FlashAttnFwdSm90INS1_25CollectiveMainloopFwdSm90ILi2EN4cute5tupleIJNS5_1CILi1EEES8_S8_EEENS6_IJNS7_ILi192EEENS7_ILi144EEENS7_ILi96EEEEEELi96ENS_10bfloat16_tEfNS_4arch4Sm90ELb1ELb0ELb0ELb1ELb0ELb1ELb0ELb0ELb1ELb0ELb0ELb0EEENS1_21CollectiveEpilogueFwdINS6_IJSA_SC_SB_EEES9_SE_SG_Li384ELb1ELb0ELb0ELb0EEENS1_36VarlenDynamicPersistentTileSchedulerILi192ELi144ELi384ELi32ELb0ELb0ELb1ELb1ELb1ELb1EEEEEEEEEvNT_6ParamsE,"",@"SHT_CUDA_INFO"
	.sectionflags	@""
	.align	4


	//----- nvinfo : EIATTR_CUDA_API_VERSION
	.align		4
        /*0000*/ 	.byte	0x04, 0x37
        /*0002*/ 	.short	(.L_162 - .L_161)
.L_161:
        /*0004*/ 	.word	0x00000082


	//----- nvinfo : EIATTR_KPARAM_INFO
	.align		4
.L_162:
        /*0008*/ 	.byte	0x04, 0x17
        /*000a*/ 	.short	(.L_164 - .L_163)
.L_163:
        /*000c*/ 	.word	0x00000000
        /*0010*/ 	.short	0x0000
        /*0012*/ 	.short	0x0000
        /*0014*/ 	.byte	0x00, 0xf0, 0x01, 0x28


	//----- nvinfo : EIATTR_SPARSE_MMA_MASK
	.align		4
.L_164:
        /*0018*/ 	.byte	0x03, 0x50
        /*001a*/ 	.short	0x0000


	//----- nvinfo : EIATTR_MAXREG_COUNT
	.align		4
        /*001c*/ 	.byte	0x03, 0x1b
        /*001e*/ 	.short	0x0080


	//----- nvinfo : EIATTR_MERCURY_ISA_VERSION
	.align		4
        /*0020*/ 	.byte	0x03, 0x5f
        /*0022*/ 	.short	0x0101


	//----- nvinfo : EIATTR_VRC_CTA_INIT_COUNT
	.align		4
        /*0024*/ 	.byte	0x02, 0x4a
	.zero		1
	.zero		1


	//----- nvinfo : EIATTR_EXIT_INSTR_OFFSETS
	.align		4
        /*0028*/ 	.byte	0x04, 0x1c
        /*002a*/ 	.short	(.L_166 - .L_165)


	//   ....[0]....
.L_165:
        /*002c*/ 	.word	0x00000010


	//----- nvinfo : EIATTR_MAX_THREADS
	.align		4
.L_166:
        /*0030*/ 	.byte	0x04, 0x05
        /*0032*/ 	.short	(.L_168 - .L_167)
.L_167:
        /*0034*/ 	.word	0x00000200
        /*0038*/ 	.word	0x00000001
        /*003c*/ 	.word	0x00000001


	//----- nvinfo : EIATTR_CBANK_PARAM_SIZE
	.align		4
.L_168:
        /*0040*/ 	.byte	0x03, 0x19
        /*0042*/ 	.short	0x0a00


	//----- nvinfo : EIATTR_PARAM_CBANK
	.align		4
        /*0044*/ 	.byte	0x04, 0x0a
        /*0046*/ 	.short	(.L_170 - .L_169)
	.align		4
.L_169:
        /*0048*/ 	.word	index@(.nv.constant0._ZN7cutlass13device_kernelIN5flash11enable_sm90INS1_16FlashAttnFwdSm90INS1_25CollectiveMainloopFwdSm90ILi2EN4cute5tupleIJNS5_1CILi1EEES8_S8_EEENS6_IJNS7_ILi192EEENS7_ILi144EEENS7_ILi96EEEEEELi96ENS_10bfloat16_tEfNS_4arch4Sm90ELb1ELb0ELb0ELb1ELb0ELb1ELb0ELb0ELb1ELb0ELb0ELb0EEENS1_21CollectiveEpilogueFwdINS6_IJSA_SC_SB_EEES9_SE_SG_Li384ELb1ELb0ELb0ELb0EEENS1_36VarlenDynamicPersistentTileSchedulerILi192ELi144ELi384ELi32ELb0ELb0ELb1ELb1ELb1ELb1EEEEEEEEEvNT_6ParamsE)
        /*004c*/ 	.short	0x0380
        /*004e*/ 	.short	0x0a00


	//----- nvinfo : EIATTR_SW_WAR
	.align		4
.L_170:
        /*0050*/ 	.byte	0x04, 0x36
        /*0052*/ 	.short	(.L_172 - .L_171)
.L_171:
        /*0054*/ 	.word	0x00000008
.L_172:


//--------------------- .nv.callgraph             --------------------------
	.section	.nv.callgraph,"",@"SHT_CUDA_CALLGRAPH"
	.align	4
	.sectionentsize	8
	.align		4
        /*0000*/ 	.word	0x00000000
	.align		4
        /*0004*/ 	.word	0xffffffff
	.align		4
        /*0008*/ 	.word	0x00000000
	.align		4
        /*000c*/ 	.word	0xfffffffe
	.align		4
        /*0010*/ 	.word	0x00000000
	.align		4
        /*0014*/ 	.word	0xfffffffd
	.align		4
        /*0018*/ 	.word	0x00000000
	.align		4
        /*001c*/ 	.word	0xfffffffc


//--------------------- .nv.constant4             --------------------------
	.section	.nv.constant4,"a",@progbits
	.align	8
	.align		8
.nv.constant4:
        /*0000*/ 	.dword	_ZN65_INTERNAL_6364db25_29_flash_fwd_hdim96_bf16_sm90_cu_49158569_37184cuda3std3__45__cpo5beginE
	.align		8
        /*0008*/ 	.dword	_ZN65_INTERNAL_6364db25_29_flash_fwd_hdim96_bf16_sm90_cu_49158569_37184cuda3std3__45__cpo3endE
	.align		8
        /*0010*/ 	.dword	_ZN65_INTERNAL_6364db25_29_flash_fwd_hdim96_bf16_sm90_cu_49158569_37184cuda3std3__45__cpo6cbeginE
	.align		8
        /*0018*/ 	.dword	_ZN65_INTERNAL_6364db25_29_flash_fwd_hdim96_bf16_sm90_cu_49158569_37184cuda3std3__45__cpo4cendE
	.align		8
        /*0020*/ 	.dword	_ZN65_INTERNAL_6364db25_29_flash_fwd_hdim96_bf16_sm90_cu_49158569_37184cuda3std3__467_GLOBAL__N__6364db25_29_flash_fwd_hdim96_bf16_sm90_cu_49158569_37186ignoreE
	.align		8
        /*0028*/ 	.dword	_ZN65_INTERNAL_6364db25_29_flash_fwd_hdim96_bf16_sm90_cu_49158569_37184cuda3std3__419piecewise_constructE
	.align		8
        /*0030*/ 	.dword	_ZN65_INTERNAL_6364db25_29_flash_fwd_hdim96_bf16_sm90_cu_49158569_37184cuda3std3__48in_placeE
	.align		8
        /*0038*/ 	.dword	_ZN65_INTERNAL_6364db25_29_flash_fwd_hdim96_bf16_sm90_cu_49158569_37184cuda3std6ranges3__45__cpo4swapE
	.align		8
        /*0040*/ 	.dword	_ZN65_INTERNAL_6364db25_29_flash_fwd_hdim96_bf16_sm90_cu_49158569_37184cuda3std6ranges3__45__cpo9iter_moveE
	.align		8
        /*0048*/ 	.dword	_ZN65_INTERNAL_6364db25_29_flash_fwd_hdim96_bf16_sm90_cu_49158569_37184cute7productE
	.align		8
        /*0050*/ 	.dword	_ZN65_INTERNAL_6364db25_29_flash_fwd_hdim96_bf16_sm90_cu_49158569_37184cute1_E


//--------------------- .text._ZN7cutlass13device_kernelIN5flash11enable_sm90INS1_16FlashAttnFwdSm90INS1_25CollectiveMainloopFwdSm90ILi2EN4cute5tupleIJNS5_1CILi1EEES8_S8_EEENS6_IJNS7_ILi192EEENS7_ILi144EEENS7_ILi96EEEEEELi96ENS_10bfloat16_tEfNS_4arch4Sm90ELb0ELb0ELb0ELb0ELb0ELb0ELb0ELb0ELb1ELb0ELb0ELb0EEENS1_21CollectiveEpilogueFwdINS6_IJSA_SC_SB_EEES9_SE_SG_Li384ELb0ELb0ELb0ELb0EEENS1_29StaticPersistentTileSchedulerILb0EEEEEEEEEvNT_6ParamsE --------------------------
	.section	.text._ZN7cutlass13device_kernelIN5flash11enable_sm90INS1_16FlashAttnFwdSm90INS1_25CollectiveMainloopFwdSm90ILi2EN4cute5tupleIJNS5_1CILi1EEES8_S8_EEENS6_IJNS7_ILi192EEENS7_ILi144EEENS7_ILi96EEEEEELi96ENS_10bfloat16_tEfNS_4arch4Sm90ELb0ELb0ELb0ELb0ELb0ELb0ELb0ELb0ELb1ELb0ELb0ELb0EEENS1_21CollectiveEpilogueFwdINS6_IJSA_SC_SB_EEES9_SE_SG_Li384ELb0ELb0ELb0ELb0EEENS1_29StaticPersistentTileSchedulerILb0EEEEEEEEEvNT_6ParamsE,"ax",@progbits
	.align	128
.text._ZN7cutlass13device_kernelIN5flash11enable_sm90INS1_16FlashAttnFwdSm90INS1_25CollectiveMainloopFwdSm90ILi2EN4cute5tupleIJNS5_1CILi1EEES8_S8_EEENS6_IJNS7_ILi192EEENS7_ILi144EEENS7_ILi96EEEEEELi96ENS_10bfloat16_tEfNS_4arch4Sm90ELb0ELb0ELb0ELb0ELb0ELb0ELb0ELb0ELb1ELb0ELb0ELb0EEENS1_21CollectiveEpilogueFwdINS6_IJSA_SC_SB_EEES9_SE_SG_Li384ELb0ELb0ELb0ELb0EEENS1_29StaticPersistentTileSchedulerILb0EEEEEEEEEvNT_6ParamsE:
        .type           _ZN7cutlass13device_kernelIN5flash11enable_sm90INS1_16FlashAttnFwdSm90INS1_25CollectiveMainloopFwdSm90ILi2EN4cute5tupleIJNS5_1CILi1EEES8_S8_EEENS6_IJNS7_ILi192EEENS7_ILi144EEENS7_ILi96EEEEEELi96ENS_10bfloat16_tEfNS_4arch4Sm90ELb0ELb0ELb0ELb0ELb0ELb0ELb0ELb0ELb1ELb0ELb0ELb0EEENS1_21CollectiveEpilogueFwdINS6_IJSA_SC_SB_EEES9_SE_SG_Li384ELb0ELb0ELb0ELb0EEENS1_29StaticPersistentTileSchedulerILb0EEEEEEEEEvNT_6ParamsE,@function
        .size           _ZN7cutlass13device_kernelIN5flash11enable_sm90INS1_16FlashAttnFwdSm90INS1_25CollectiveMainloopFwdSm90ILi2EN4cute5tupleIJNS5_1CILi1EEES8_S8_EEENS6_IJNS7_ILi192EEENS7_ILi144EEENS7_ILi96EEEEEELi96ENS_10bfloat16_tEfNS_4arch4Sm90ELb0ELb0ELb0ELb0ELb0ELb0ELb0ELb0ELb1ELb0ELb0ELb0EEENS1_21CollectiveEpilogueFwdINS6_IJSA_SC_SB_EEES9_SE_SG_Li384ELb0ELb0ELb0ELb0EEENS1_29StaticPersistentTileSchedulerILb0EEEEEEEEEvNT_6ParamsE,(.L_x_9 - _ZN7cutlass13device_kernelIN5flash11enable_sm90INS1_16FlashAttnFwdSm90INS1_25CollectiveMainloopFwdSm90ILi2EN4cute5tupleIJNS5_1CILi1EEES8_S8_EEENS6_IJNS7_ILi192EEENS7_ILi144EEENS7_ILi96EEEEEELi96ENS_10bfloat16_tEfNS_4arch4Sm90ELb0ELb0ELb0ELb0ELb0ELb0ELb0ELb0ELb1ELb0ELb0ELb0EEENS1_21CollectiveEpilogueFwdINS6_IJSA_SC_SB_EEES9_SE_SG_Li384ELb0ELb0ELb0ELb0EEENS1_29StaticPersistentTileSchedulerILb0EEEEEEEEEvNT_6ParamsE)
        .other          _ZN7cutlass13device_kernelIN5flash11enable_sm90INS1_16FlashAttnFwdSm90INS1_25CollectiveMainloopFwdSm90ILi2EN4cute5tupleIJNS5_1CILi1EEES8_S8_EEENS6_IJNS7_ILi192EEENS7_ILi144EEENS7_ILi96EEEEEELi96ENS_10bfloat16_tEfNS_4arch4Sm90ELb0ELb0ELb0ELb0ELb0ELb0ELb0ELb0ELb1ELb0ELb0ELb0EEENS1_21CollectiveEpilogueFwdINS6_IJSA_SC_SB_EEES9_SE_SG_Li384ELb0ELb0ELb0ELb0EEENS1_29StaticPersistentTileSchedulerILb0EEEEEEEEEvNT_6ParamsE,@"STO_CUDA_ENTRY STV_DEFAULT"
_ZN7cutlass13device_kernelIN5flash11enable_sm90INS1_16FlashAttnFwdSm90INS1_25CollectiveMainloopFwdSm90ILi2EN4cute5tupleIJNS5_1CILi1EEES8_S8_EEENS6_IJNS7_ILi192EEENS7_ILi144EEENS7_ILi96EEEEEELi96ENS_10bfloat16_tEfNS_4arch4Sm90ELb0ELb0ELb0ELb0ELb0ELb0ELb0ELb0ELb1ELb0ELb0ELb0EEENS1_21CollectiveEpilogueFwdINS6_IJSA_SC_SB_EEES9_SE_SG_Li384ELb0ELb0ELb0ELb0EEENS1_29StaticPersistentTileSchedulerILb0EEEEEEEEEvNT_6ParamsE:
[----:B------:R-:W-:Y:S01]  /*0000*/  LDC R1, c[0x0][0x37c] ;  /* 0x0000df00ff017b82 */ /* 0x000fe20000000800 */
[----:B------:R-:W-:Y:S05]  /*0010*/  EXIT ;  /* 0x000000000000794d */ /* 0x000fea0003800000 */
.L_x_0:
[----:B------:R-:W-:-:S00]  /*0020*/  BRA `(.L_x_0) ;  /* 0xfffffffc00fc7947 */ /* 0x000fc0000383ffff */
[----:B------:R-:W-:-:S00]  /*0030*/  NOP ;  /* 0x0000000000007918 */ /* 0x000fc00000000000 */
        /* <DEDUP_REMOVED lines=12> */
.L_x_9:


//--------------------- .text._ZN7cutlass13device_kernelIN5flash11enable_sm90INS1_16FlashAttnFwdSm90INS1_25CollectiveMainloopFwdSm90ILi2EN4cute5tupleIJNS5_1CILi1EEES8_S8_EEENS6_IJNS7_ILi192EEENS7_ILi144EEENS7_ILi96EEEEEELi96ENS_10bfloat16_tEfNS_4arch4Sm90ELb0ELb0ELb0ELb1ELb0ELb0ELb0ELb0ELb1ELb0ELb0ELb0EEENS1_21CollectiveEpilogueFwdINS6_IJSA_SC_SB_EEES9_SE_SG_Li384ELb1ELb0ELb0ELb0EEENS1_36VarlenDynamicPersistentTileSchedulerILi192ELi144ELi384ELi32ELb0ELb0ELb1ELb0ELb1ELb1EEEEEEEEEvNT_6ParamsE --------------------------
	.section	.text._ZN7cutlass13device_kernelIN5flash11enable_sm90INS1_16FlashAttnFwdSm90INS1_25CollectiveMainloopFwdSm90ILi2EN4cute5tupleIJNS5_1CILi1EEES8_S8_EEENS6_IJNS7_ILi192EEENS7_ILi144EEENS7_ILi96EEEEEELi96ENS_10bfloat16_tEfNS_4arch4Sm90ELb0ELb0ELb0ELb1ELb0ELb0ELb0ELb0ELb1ELb0ELb0ELb0EEENS1_21CollectiveEpilogueFwdINS6_IJSA_SC_SB_EEES9_SE_SG_Li384ELb1ELb0ELb0ELb0EEENS1_36VarlenDynamicPersistentTileSchedulerILi192ELi144ELi384ELi32ELb0ELb0ELb1ELb0ELb1ELb1EEEEEEEEEvNT_6ParamsE,"ax",@progbits
	.align	128
.text._ZN7cutlass13device_kernelIN5flash11enable_sm90INS1_16FlashAttnFwdSm90INS1_25CollectiveMainloopFwdSm90ILi2EN4cute5tupleIJNS5_1CILi1EEES8_S8_EEENS6_IJNS7_ILi192EEENS7_ILi144EEENS7_ILi96EEEEEELi96ENS_10bfloat16_tEfNS_4arch4Sm90ELb0ELb0ELb0ELb1ELb0ELb0ELb0ELb0ELb1ELb0ELb0ELb0EEENS1_21CollectiveEpilogueFwdINS6_IJSA_SC_SB_EEES9_SE_SG_Li384ELb1ELb0ELb0ELb0EEENS1_36VarlenDynamicPersistentTileSchedulerILi192ELi144ELi384ELi32ELb0ELb0ELb1ELb0ELb1ELb1EEEEEEEEEvNT_6ParamsE:
        .type           _ZN7cutlass13device_kernelIN5flash11enable_sm90INS1_16FlashAttnFwdSm90INS1_25CollectiveMainloopFwdSm90ILi2EN4cute5tupleIJNS5_1CILi1EEES8_S8_EEENS6_IJNS7_ILi192EEENS7_ILi144EEENS7_ILi96EEEEEELi96ENS_10bfloat16_tEfNS_4arch4Sm90ELb0ELb0ELb0ELb1ELb0ELb0ELb0ELb0ELb1ELb0ELb0ELb0EEENS1_21CollectiveEpilogueFwdINS6_IJSA_SC_SB_EEES9_SE_SG_Li384ELb1ELb0ELb0ELb0EEENS1_36VarlenDynamicPersistentTileSchedulerILi192ELi144ELi384ELi32ELb0ELb0ELb1ELb0ELb1ELb1EEEEEEEEEvNT_6ParamsE,@function
        .size           _ZN7cutlass13device_kernelIN5flash11enable_sm90INS1_16FlashAttnFwdSm90INS1_25CollectiveMainloopFwdSm90ILi2EN4cute5tupleIJNS5_1CILi1EEES8_S8_EEENS6_IJNS7_ILi192EEENS7_ILi144EEENS7_ILi96EEEEEELi96ENS_10bfloat16_tEfNS_4arch4Sm90ELb0ELb0ELb0ELb1ELb0ELb0ELb0ELb0ELb1ELb0ELb0ELb0EEENS1_21CollectiveEpilogueFwdINS6_IJSA_SC_SB_EEES9_SE_SG_Li384ELb1ELb0ELb0ELb0EEENS1_36VarlenDynamicPersistentTileSchedulerILi192ELi144ELi384ELi32ELb0ELb0ELb1ELb0ELb1ELb1EEEEEEEEEvNT_6ParamsE,(.L_x_10 - _ZN7cutlass13device_kernelIN5flash11enable_sm90INS1_16FlashAttnFwdSm90INS1_25CollectiveMainloopFwdSm90ILi2EN4cute5tupleIJNS5_1CILi1EEES8_S8_EEENS6_IJNS7_ILi192EEENS7_ILi144EEENS7_ILi96EEEEEELi96ENS_10bfloat16_tEfNS_4arch4Sm90ELb0ELb0ELb0ELb1ELb0ELb0ELb0ELb0ELb1ELb0ELb0ELb0EEENS1_21CollectiveEpilogueFwdINS6_IJSA_SC_SB_EEES9_SE_SG_Li384ELb1ELb0ELb0ELb0EEENS1_36VarlenDynamicPersistentTileSchedulerILi192ELi144ELi384ELi32ELb0ELb0ELb1ELb0ELb1ELb1EEEEEEEEEvNT_6ParamsE)
        .other          _ZN7cutlass13device_kernelIN5flash11enable_sm90INS1_16FlashAttnFwdSm90INS1_25CollectiveMainloopFwdSm90ILi2EN4cute5tupleIJNS5_1CILi1EEES8_S8_EEENS6_IJNS7_ILi192EEENS7_ILi144EEENS7_ILi96EEEEEELi96ENS_10bfloat16_tEfNS_4arch4Sm90ELb0ELb0ELb0ELb1ELb0ELb0ELb0ELb0ELb1ELb0ELb0ELb0EEENS1_21CollectiveEpilogueFwdINS6_IJSA_SC_SB_EEES9_SE_SG_Li384ELb1ELb0ELb0ELb0EEENS1_36VarlenDynamicPersistentTileSchedulerILi192ELi144ELi384ELi32ELb0ELb0ELb1ELb0ELb1ELb1EEEEEEEEEvNT_6ParamsE,@"STO_CUDA_ENTRY STV_DEFAULT"
_ZN7cutlass13device_kernelIN5flash11enable_sm90INS1_16FlashAttnFwdSm90INS1_25CollectiveMainloopFwdSm90ILi2EN4cute5tupleIJNS5_1CILi1EEES8_S8_EEENS6_IJNS7_ILi192EEENS7_ILi144EEENS7_ILi96EEEEEELi96ENS_10bfloat16_tEfNS_4arch4Sm90ELb0ELb0ELb0ELb1ELb0ELb0ELb0ELb0ELb1ELb0ELb0ELb0EEENS1_21CollectiveEpilogueFwdINS6_IJSA_SC_SB_EEES9_SE_SG_Li384ELb1ELb0ELb0ELb0EEENS1_36VarlenDynamicPersistentTileSchedulerILi192ELi144ELi384ELi32ELb0ELb0ELb1ELb0ELb1ELb1EEEEEEEEEvNT_6ParamsE:
[----:B------:R-:W-:Y:S01]  /*0000*/  LDC R1, c[0x0][0x37c] ;  /* 0x0000df00ff017b82 */ /* 0x000fe20000000800 */
[----:B------:R-:W-:Y:S05]  /*0010*/  EXIT ;  /* 0x000000000000794d */ /* 0x000fea0003800000 */
.L_x_1:
        /* <DEDUP_REMOVED lines=14> */
.L_x_10:


//--------------------- .text._ZN7cutlass13device_kernelIN5flash11enable_sm90INS1_16FlashAttnFwdSm90INS1_25CollectiveMainloopFwdSm90ILi2EN4cute5tupleIJNS5_1CILi1EEES8_S8_EEENS6_IJNS7_ILi192EEENS7_ILi144EEENS7_ILi96EEEEEELi96ENS_10bfloat16_tEfNS_4arch4Sm90ELb0ELb0ELb0ELb1ELb0ELb1ELb0ELb0ELb1ELb0ELb0ELb0EEENS1_21CollectiveEpilogueFwdINS6_IJSA_SC_SB_EEES9_SE_SG_Li384ELb1ELb0ELb0ELb0EEENS1_36VarlenDynamicPersistentTileSchedulerILi192ELi144ELi384ELi32ELb0ELb0ELb1ELb0ELb1ELb1EEEEEEEEEvNT_6ParamsE --------------------------
	.section	.text._ZN7cutlass13device_kernelIN5flash11enable_sm90INS1_16FlashAttnFwdSm90INS1_25CollectiveMainloopFwdSm90ILi2EN4cute5tupleIJNS5_1CILi1EEES8_S8_EEENS6_IJNS7_ILi192EEENS7_ILi144EEENS7_ILi96EEEEEELi96ENS_10bfloat16_tEfNS_4arch4Sm90ELb0ELb0ELb0ELb1ELb0ELb1ELb0ELb0ELb1ELb0ELb0ELb0EEENS1_21CollectiveEpilogueFwdINS6_IJSA_SC_SB_EEES9_SE_SG_Li384ELb1ELb0ELb0ELb0EEENS1_36VarlenDynamicPersistentTileSchedulerILi192ELi144ELi384ELi32ELb0ELb0ELb1ELb0ELb1ELb1EEEEEEEEEvNT_6ParamsE,"ax",@progbits
	.align	128
.text._ZN7cutlass13device_kernelIN5flash11enable_sm90INS1_16FlashAttnFwdSm90INS1_25CollectiveMainloopFwdSm90ILi2EN4cute5tupleIJNS5_1CILi1EEES8_S8_EEENS6_IJNS7_ILi192EEENS7_ILi144EEENS7_ILi96EEEEEELi96ENS_10bfloat16_tEfNS_4arch4Sm90ELb0ELb0ELb0ELb1ELb0ELb1ELb0ELb0ELb1ELb0ELb0ELb0EEENS1_21CollectiveEpilogueFwdINS6_IJSA_SC_SB_EEES9_SE_SG_Li384ELb1ELb0ELb0ELb0EEENS1_36VarlenDynamicPersistentTileSchedulerILi192ELi144ELi384ELi32ELb0ELb0ELb1ELb0ELb1ELb1EEEEEEEEEvNT_6ParamsE:
        .type           _ZN7cutlass13device_kernelIN5flash11enable_sm90INS1_16FlashAttnFwdSm90INS1_25CollectiveMainloopFwdSm90ILi2EN4cute5tupleIJNS5_1CILi1EEES8_S8_EEENS6_IJNS7_ILi192EEENS7_ILi144EEENS7_ILi96EEEEEELi96ENS_10bfloat16_tEfNS_4arch4Sm90ELb0ELb0ELb0ELb1ELb0ELb1ELb0ELb0ELb1ELb0ELb0ELb0EEENS1_21CollectiveEpilogueFwdINS6_IJSA_SC_SB_EEES9_SE_SG_Li384ELb1ELb0ELb0ELb0EEENS1_36VarlenDynamicPersistentTileSchedulerILi192ELi144ELi384ELi32ELb0ELb0ELb1ELb0ELb1ELb1EEEEEEEEEvNT_6ParamsE,@function
        .size           _ZN7cutlass13device_kernelIN5flash11enable_sm90INS1_16FlashAttnFwdSm90INS1_25CollectiveMainloopFwdSm90ILi2EN4cute5tupleIJNS5_1CILi1EEES8_S8_EEENS6_IJNS7_ILi192EEENS7_ILi144EEENS7_ILi96EEEEEELi96ENS_10bfloat16_tEfNS_4arch4Sm90ELb0ELb0ELb0ELb1ELb0ELb1ELb0ELb0ELb1ELb0ELb0ELb0EEENS1_21CollectiveEpilogueFwdINS6_IJSA_SC_SB_EEES9_SE_SG_Li384ELb1ELb0ELb0ELb0EEENS1_36VarlenDynamicPersistentTileSchedulerILi192ELi144ELi384ELi32ELb0ELb0ELb1ELb0ELb1ELb1EEEEEEEEEvNT_6ParamsE,(.L_x_11 - _ZN7cutlass13device_kernelIN5flash11enable_sm90INS1_16FlashAttnFwdSm90INS1_25CollectiveMainloopFwdSm90ILi2EN4cute5tupleIJNS5_1CILi1EEES8_S8_EEENS6_IJNS7_ILi192EEENS7_ILi144EEENS7_ILi96EEEEEELi96ENS_10bfloat16_tEfNS_4arch4Sm90ELb0ELb0ELb0ELb1ELb0ELb1ELb0ELb0ELb1ELb0ELb0ELb0EEENS1_21CollectiveEpilogueFwdINS6_IJSA_SC_SB_EEES9_SE_SG_Li384ELb1ELb0ELb0ELb0EEENS1_36VarlenDynamicPersistentTileSchedulerILi192ELi144ELi384ELi32ELb0ELb0ELb1ELb0ELb1ELb1EEEEEEEEEvNT_6ParamsE)
        .other          _ZN7cutlass13device_kernelIN5flash11enable_sm90INS1_16FlashAttnFwdSm90INS1_25CollectiveMainloopFwdSm90ILi2EN4cute5tupleIJNS5_1CILi1EEES8_S8_EEENS6_IJNS7_ILi192EEENS7_ILi144EEENS7_ILi96EEEEEELi96ENS_10bfloat16_tEfNS_4arch4Sm90ELb0ELb0ELb0ELb1ELb0ELb1ELb0ELb0ELb1ELb0ELb0ELb0EEENS1_21CollectiveEpilogueFwdINS6_IJSA_SC_SB_EEES9_SE_SG_Li384ELb1ELb0ELb0ELb0EEENS1_36VarlenDynamicPersistentTileSchedulerILi192ELi144ELi384ELi32ELb0ELb0ELb1ELb0ELb1ELb1EEEEEEEEEvNT_6ParamsE,@"STO_CUDA_ENTRY STV_DEFAULT"
_ZN7cutlass13device_kernelIN5flash11enable_sm90INS1_16FlashAttnFwdSm90INS1_25CollectiveMainloopFwdSm90ILi2EN4cute5tupleIJNS5_1CILi1EEES8_S8_EEENS6_IJNS7_ILi192EEENS7_ILi144EEENS7_ILi96EEEEEELi96ENS_10bfloat16_tEfNS_4arch4Sm90ELb0ELb0ELb0ELb1ELb0ELb1ELb0ELb0ELb1ELb0ELb0ELb0EEENS1_21CollectiveEpilogueFwdINS6_IJSA_SC_SB_EEES9_SE_SG_Li384ELb1ELb0ELb0ELb0EEENS1_36VarlenDynamicPersistentTileSchedulerILi192ELi144ELi384ELi32ELb0ELb0ELb1ELb0ELb1ELb1EEEEEEEEEvNT_6ParamsE:
[----:B------:R-:W-:Y:S01]  /*0000*/  LDC R1, c[0x0][0x37c] ;  /* 0x0000df00ff017b82 */ /* 0x000fe20000000800 */
[----:B------:R-:W-:Y:S05]  /*0010*/  EXIT ;  /* 0x000000000000794d */ /* 0x000fea0003800000 */
.L_x_2:
        /* <DEDUP_REMOVED lines=14> */
.L_x_11:


//--------------------- .text._ZN7cutlass13device_kernelIN5flash11enable_sm90INS1_16FlashAttnFwdSm90INS1_25CollectiveMainloopFwdSm90ILi2EN4cute5tupleIJNS5_1CILi1EEES8_S8_EEENS6_IJNS7_ILi192EEENS7_ILi128EEENS7_ILi96EEEEEELi96ENS_10bfloat16_tEfNS_4arch4Sm90ELb0ELb1ELb0ELb0ELb0ELb0ELb0ELb0ELb1ELb0ELb0ELb0EEENS1_21CollectiveEpilogueFwdINS6_IJSA_SC_SB_EEES9_SE_SG_Li384ELb0ELb0ELb0ELb0EEENS1_30DynamicPersistentTileSchedulerILi384ELi32ELb0ELb0ELb1EEEEEEEEEvNT_6ParamsE --------------------------
	.section	.text._ZN7cutlass13device_kernelIN5flash11enable_sm90INS1_16FlashAttnFwdSm90INS1_25CollectiveMainloopFwdSm90ILi2EN4cute5tupleIJNS5_1CILi1EEES8_S8_EEENS6_IJNS7_ILi192EEENS7_ILi128EEENS7_ILi96EEEEEELi96ENS_10bfloat16_tEfNS_4arch4Sm90ELb0ELb1ELb0ELb0ELb0ELb0ELb0ELb0ELb1ELb0ELb0ELb0EEENS1_21CollectiveEpilogueFwdINS6_IJSA_SC_SB_EEES9_SE_SG_Li384ELb0ELb0ELb0ELb0EEENS1_30DynamicPersistentTileSchedulerILi384ELi32ELb0ELb0ELb1EEEEEEEEEvNT_6ParamsE,"ax",@progbits
	.align	128
.text._ZN7cutlass13device_kernelIN5flash11enable_sm90INS1_16FlashAttnFwdSm90INS1_25CollectiveMainloopFwdSm90ILi2EN4cute5tupleIJNS5_1CILi1EEES8_S8_EEENS6_IJNS7_ILi192EEENS7_ILi128EEENS7_ILi96EEEEEELi96ENS_10bfloat16_tEfNS_4arch4Sm90ELb0ELb1ELb0ELb0ELb0ELb0ELb0ELb0ELb1ELb0ELb0ELb0EEENS1_21CollectiveEpilogueFwdINS6_IJSA_SC_SB_EEES9_SE_SG_Li384ELb0ELb0ELb0ELb0EEENS1_30DynamicPersistentTileSchedulerILi384ELi32ELb0ELb0ELb1EEEEEEEEEvNT_6ParamsE:
        .type           _ZN7cutlass13device_kernelIN5flash11enable_sm90INS1_16FlashAttnFwdSm90INS1_25CollectiveMainloopFwdSm90ILi2EN4cute5tupleIJNS5_1CILi1EEES8_S8_EEENS6_IJNS7_ILi192EEENS7_ILi128EEENS7_ILi96EEEEEELi96ENS_10bfloat16_tEfNS_4arch4Sm90ELb0ELb1ELb0ELb0ELb0ELb0ELb0ELb0ELb1ELb0ELb0ELb0EEENS1_21CollectiveEpilogueFwdINS6_IJSA_SC_SB_EEES9_SE_SG_Li384ELb0ELb0ELb0ELb0EEENS1_30DynamicPersistentTileSchedulerILi384ELi32ELb0ELb0ELb1EEEEEEEEEvNT_6ParamsE,@function
        .size           _ZN7cutlass13device_kernelIN5flash11enable_sm90INS1_16FlashAttnFwdSm90INS1_25CollectiveMainloopFwdSm90ILi2EN4cute5tupleIJNS5_1CILi1EEES8_S8_EEENS6_IJNS7_ILi192EEENS7_ILi128EEENS7_ILi96EEEEEELi96ENS_10bfloat16_tEfNS_4arch4Sm90ELb0ELb1ELb0ELb0ELb0ELb0ELb0ELb0ELb1ELb0ELb0ELb0EEENS1_21CollectiveEpilogueFwdINS6_IJSA_SC_SB_EEES9_SE_SG_Li384ELb0ELb0ELb0ELb0EEENS1_30DynamicPersistentTileSchedulerILi384ELi32ELb0ELb0ELb1EEEEEEEEEvNT_6ParamsE,(.L_x_12 - _ZN7cutlass13device_kernelIN5flash11enable_sm90INS1_16FlashAttnFwdSm90INS1_25CollectiveMainloopFwdSm90ILi2EN4cute5tupleIJNS5_1CILi1EEES8_S8_EEENS6_IJNS7_ILi192EEENS7_ILi128EEENS7_ILi96EEEEEELi96ENS_10bfloat16_tEfNS_4arch4Sm90ELb0ELb1ELb0ELb0ELb0ELb0ELb0ELb0ELb1ELb0ELb0ELb0EEENS1_21CollectiveEpilogueFwdINS6_IJSA_SC_SB_EEES9_SE_SG_Li384ELb0ELb0ELb0ELb0EEENS1_30DynamicPersistentTileSchedulerILi384ELi32ELb0ELb0ELb1EEEEEEEEEvNT_6ParamsE)
        .other          _ZN7cutlass13device_kernelIN5flash11enable_sm90INS1_16FlashAttnFwdSm90INS1_25CollectiveMainloopFwdSm90ILi2EN4cute5tupleIJNS5_1CILi1EEES8_S8_EEENS6_IJNS7_ILi192EEENS7_ILi128EEENS7_ILi96EEEEEELi96ENS_10bfloat16_tEfNS_4arch4Sm90ELb0ELb1ELb0ELb0ELb0ELb0ELb0ELb0ELb1ELb0ELb0ELb0EEENS1_21CollectiveEpilogueFwdINS6_IJSA_SC_SB_EEES9_SE_SG_Li384ELb0ELb0ELb0ELb0EEENS1_30DynamicPersistentTileSchedulerILi384ELi32ELb0ELb0ELb1EEEEEEEEEvNT_6ParamsE,@"STO_CUDA_ENTRY STV_DEFAULT"
_ZN7cutlass13device_kernelIN5flash11enable_sm90INS1_16FlashAttnFwdSm90INS1_25CollectiveMainloopFwdSm90ILi2EN4cute5tupleIJNS5_1CILi1EEES8_S8_EEENS6_IJNS7_ILi192EEENS7_ILi128EEENS7_ILi96EEEEEELi96ENS_10bfloat16_tEfNS_4arch4Sm90ELb0ELb1ELb0ELb0ELb0ELb0ELb0ELb0ELb1ELb0ELb0ELb0EEENS1_21CollectiveEpilogueFwdINS6_IJSA_SC_SB_EEES9_SE_SG_Li384ELb0ELb0ELb0ELb0EEENS1_30DynamicPersistentTileSchedulerILi384ELi32ELb0ELb0ELb1EEEEEEEEEvNT_6ParamsE:
[----:B------:R-:W-:Y:S01]  /*0000*/  LDC R1, c[0x0][0x37c] ;  /* 0x0000df00ff017b82 */ /* 0x000fe20000000800 */
[----:B------:R-:W-:Y:S05]  /*0010*/  EXIT ;  /* 0x000000000000794d */ /* 0x000fea0003800000 */
.L_x_3:
        /* <DEDUP_REMOVED lines=14> */
.L_x_12:


//--------------------- .text._ZN7cutlass13device_kernelIN5flash11enable_sm90INS1_16FlashAttnFwdSm90INS1_25CollectiveMainloopFwdSm90ILi2EN4cute5tupleIJNS5_1CILi1EEES8_S8_EEENS6_IJNS7_ILi192EEENS7_ILi128EEENS7_ILi96EEEEEELi96ENS_10bfloat16_tEfNS_4arch4Sm90ELb0ELb1ELb0ELb1ELb0ELb0ELb0ELb0ELb1ELb0ELb0ELb0EEENS1_21CollectiveEpilogueFwdINS6_IJSA_SC_SB_EEES9_SE_SG_Li384ELb1ELb0ELb0ELb0EEENS1_36VarlenDynamicPersistentTileSchedulerILi192ELi128ELi384ELi32ELb0ELb0ELb1ELb1ELb0ELb1EEEEEEEEEvNT_6ParamsE --------------------------
	.section	.text._ZN7cutlass13device_kernelIN5flash11enable_sm90INS1_16FlashAttnFwdSm90INS1_25CollectiveMainloopFwdSm90ILi2EN4cute5tupleIJNS5_1CILi1EEES8_S8_EEENS6_IJNS7_ILi192EEENS7_ILi128EEENS7_ILi96EEEEEELi96ENS_10bfloat16_tEfNS_4arch4Sm90ELb0ELb1ELb0ELb1ELb0ELb0ELb0ELb0ELb1ELb0ELb0ELb0EEENS1_21CollectiveEpilogueFwdINS6_IJSA_SC_SB_EEES9_SE_SG_Li384ELb1ELb0ELb0ELb0EEENS1_36VarlenDynamicPersistentTileSchedulerILi192ELi128ELi384ELi32ELb0ELb0ELb1ELb1ELb0ELb1EEEEEEEEEvNT_6ParamsE,"ax",@progbits
	.align	128
.text._ZN7cutlass13device_kernelIN5flash11enable_sm90INS1_16FlashAttnFwdSm90INS1_25CollectiveMainloopFwdSm90ILi2EN4cute5tupleIJNS5_1CILi1EEES8_S8_EEENS6_IJNS7_ILi192EEENS7_ILi128EEENS7_ILi96EEEEEELi96ENS_10bfloat16_tEfNS_4arch4Sm90ELb0ELb1ELb0ELb1ELb0ELb0ELb0ELb0ELb1ELb0ELb0ELb0EEENS1_21CollectiveEpilogueFwdINS6_IJSA_SC_SB_EEES9_SE_SG_Li384ELb1ELb0ELb0ELb0EEENS1_36VarlenDynamicPersistentTileSchedulerILi192ELi128ELi384ELi32ELb0ELb0ELb1ELb1ELb0ELb1EEEEEEEEEvNT_6ParamsE:
        .type           _ZN7cutlass13device_kernelIN5flash11enable_sm90INS1_16FlashAttnFwdSm90INS1_25CollectiveMainloopFwdSm90ILi2EN4cute5tupleIJNS5_1CILi1EEES8_S8_EEENS6_IJNS7_ILi192EEENS7_ILi128EEENS7_ILi96EEEEEELi96ENS_10bfloat16_tEfNS_4arch4Sm90ELb0ELb1ELb0ELb1ELb0ELb0ELb0ELb0ELb1ELb0ELb0ELb0EEENS1_21CollectiveEpilogueFwdINS6_IJSA_SC_SB_EEES9_SE_SG_Li384ELb1ELb0ELb0ELb0EEENS1_36VarlenDynamicPersistentTileSchedulerILi192ELi128ELi384ELi32ELb0ELb0ELb1ELb1ELb0ELb1EEEEEEEEEvNT_6ParamsE,@function
        .size           _ZN7cutlass13device_kernelIN5flash11enable_sm90INS1_16FlashAttnFwdSm90INS1_25CollectiveMainloopFwdSm90ILi2EN4cute5tupleIJNS5_1CILi1EEES8_S8_EEENS6_IJNS7_ILi192EEENS7_ILi128EEENS7_ILi96EEEEEELi96ENS_10bfloat16_tEfNS_4arch4Sm90ELb0ELb1ELb0ELb1ELb0ELb0ELb0ELb0ELb1ELb0ELb0ELb0EEENS1_21CollectiveEpilogueFwdINS6_IJSA_SC_SB_EEES9_SE_SG_Li384ELb1ELb0ELb0ELb0EEENS1_36VarlenDynamicPersistentTileSchedulerILi192ELi128ELi384ELi32ELb0ELb0ELb1ELb1ELb0ELb1EEEEEEEEEvNT_6ParamsE,(.L_x_13 - _ZN7cutlass13device_kernelIN5flash11enable_sm90INS1_16FlashAttnFwdSm90INS1_25CollectiveMainloopFwdSm90ILi2EN4cute5tupleIJNS5_1CILi1EEES8_S8_EEENS6_IJNS7_ILi192EEENS7_ILi128EEENS7_ILi96EEEEEELi96ENS_10bfloat16_tEfNS_4arch4Sm90ELb0ELb1ELb0ELb1ELb0ELb0ELb0ELb0ELb1ELb0ELb0ELb0EEENS1_21CollectiveEpilogueFwdINS6_IJSA_SC_SB_EEES9_SE_SG_Li384ELb1ELb0ELb0ELb0EEENS1_36VarlenDynamicPersistentTileSchedulerILi192ELi128ELi384ELi32ELb0ELb0ELb1ELb1ELb0ELb1EEEEEEEEEvNT_6ParamsE)
        .other          _ZN7cutlass13device_kernelIN5flash11enable_sm90INS1_16FlashAttnFwdSm90INS1_25CollectiveMainloopFwdSm90ILi2EN4cute5tupleIJNS5_1CILi1EEES8_S8_EEENS6_IJNS7_ILi192EEENS7_ILi128EEENS7_ILi96EEEEEELi96ENS_10bfloat16_tEfNS_4arch4Sm90ELb0ELb1ELb0ELb1ELb0ELb0ELb0ELb0ELb1ELb0ELb0ELb0EEENS1_21CollectiveEpilogueFwdINS6_IJSA_SC_SB_EEES9_SE_SG_Li384ELb1ELb0ELb0ELb0EEENS1_36VarlenDynamicPersistentTileSchedulerILi192ELi128ELi384ELi32ELb0ELb0ELb1ELb1ELb0ELb1EEEEEEEEEvNT_6ParamsE,@"STO_CUDA_ENTRY STV_DEFAULT"
_ZN7cutlass13device_kernelIN5flash11enable_sm90INS1_16FlashAttnFwdSm90INS1_25CollectiveMainloopFwdSm90ILi2EN4cute5tupleIJNS5_1CILi1EEES8_S8_EEENS6_IJNS7_ILi192EEENS7_ILi128EEENS7_ILi96EEEEEELi96ENS_10bfloat16_tEfNS_4arch4Sm90ELb0ELb1ELb0ELb1ELb0ELb0ELb0ELb0ELb1ELb0ELb0ELb0EEENS1_21CollectiveEpilogueFwdINS6_IJSA_SC_SB_EEES9_SE_SG_Li384ELb1ELb0ELb0ELb0EEENS1_36VarlenDynamicPersistentTileSchedulerILi192ELi128ELi384ELi32ELb0ELb0ELb1ELb1ELb0ELb1EEEEEEEEEvNT_6ParamsE:
[----:B------:R-:W-:Y:S01]  /*0000*/  LDC R1, c[0x0][0x37c] ;  /* 0x0000df00ff017b82 */ /* 0x000fe20000000800 */
[----:B------:R-:W-:Y:S05]  /*0010*/  EXIT ;  /* 0x000000000000794d */ /* 0x000fea0003800000 */
.L_x_4:
        /* <DEDUP_REMOVED lines=14> */
.L_x_13:


//--------------------- .text._ZN7cutlass13device_kernelIN5flash11enable_sm90INS1_16FlashAttnFwdSm90INS1_25CollectiveMainloopFwdSm90ILi2EN4cute5tupleIJNS5_1CILi1EEES8_S8_EEENS6_IJNS7_ILi192EEENS7_ILi128EEENS7_ILi96EEEEEELi96ENS_10bfloat16_tEfNS_4arch4Sm90ELb0ELb1ELb0ELb1ELb0ELb1ELb0ELb0ELb1ELb0ELb0ELb0EEENS1_21CollectiveEpilogueFwdINS6_IJSA_SC_SB_EEES9_SE_SG_Li384ELb1ELb0ELb0ELb0EEENS1_36VarlenDynamicPersistentTileSchedulerILi192ELi128ELi384ELi32ELb0ELb0ELb1ELb1ELb0ELb1EEEEEEEEEvNT_6ParamsE --------------------------
	.section	.text._ZN7cutlass13device_kernelIN5flash11enable_sm90INS1_16FlashAttnFwdSm90INS1_25CollectiveMainloopFwdSm90ILi2EN4cute5tupleIJNS5_1CILi1EEES8_S8_EEENS6_IJNS7_ILi192EEENS7_ILi128EEENS7_ILi96EEEEEELi96ENS_10bfloat16_tEfNS_4arch4Sm90ELb0ELb1ELb0ELb1ELb0ELb1ELb0ELb0ELb1ELb0ELb0ELb0EEENS1_21CollectiveEpilogueFwdINS6_IJSA_SC_SB_EEES9_SE_SG_Li384ELb1ELb0ELb0ELb0EEENS1_36VarlenDynamicPersistentTileSchedulerILi192ELi128ELi384ELi32ELb0ELb0ELb1ELb1ELb0ELb1EEEEEEEEEvNT_6ParamsE,"ax",@progbits
	.align	128
.text._ZN7cutlass13device_kernelIN5flash11enable_sm90INS1_16FlashAttnFwdSm90INS1_25CollectiveMainloopFwdSm90ILi2EN4cute5tupleIJNS5_1CILi1EEES8_S8_EEENS6_IJNS7_ILi192EEENS7_ILi128EEENS7_ILi96EEEEEELi96ENS_10bfloat16_tEfNS_4arch4Sm90ELb0ELb1ELb0ELb1ELb0ELb1ELb0ELb0ELb1ELb0ELb0ELb0EEENS1_21CollectiveEpilogueFwdINS6_IJSA_SC_SB_EEES9_SE_SG_Li384ELb1ELb0ELb0ELb0EEENS1_36VarlenDynamicPersistentTileSchedulerILi192ELi128ELi384ELi32ELb0ELb0ELb1ELb1ELb0ELb1EEEEEEEEEvNT_6ParamsE:
        .type           _ZN7cutlass13device_kernelIN5flash11enable_sm90INS1_16FlashAttnFwdSm90INS1_25CollectiveMainloopFwdSm90ILi2EN4cute5tupleIJNS5_1CILi1EEES8_S8_EEENS6_IJNS7_ILi192EEENS7_ILi128EEENS7_ILi96EEEEEELi96ENS_10bfloat16_tEfNS_4arch4Sm90ELb0ELb1ELb0ELb1ELb0ELb1ELb0ELb0ELb1ELb0ELb0ELb0EEENS1_21CollectiveEpilogueFwdINS6_IJSA_SC_SB_EEES9_SE_SG_Li384ELb1ELb0ELb0ELb0EEENS1_36VarlenDynamicPersistentTileSchedulerILi192ELi128ELi384ELi32ELb0ELb0ELb1ELb1ELb0ELb1EEEEEEEEEvNT_6ParamsE,@function
        .size           _ZN7cutlass13device_kernelIN5flash11enable_sm90INS1_16FlashAttnFwdSm90INS1_25CollectiveMainloopFwdSm90ILi2EN4cute5tupleIJNS5_1CILi1EEES8_S8_EEENS6_IJNS7_ILi192EEENS7_ILi128EEENS7_ILi96EEEEEELi96ENS_10bfloat16_tEfNS_4arch4Sm90ELb0ELb1ELb0ELb1ELb0ELb1ELb0ELb0ELb1ELb0ELb0ELb0EEENS1_21CollectiveEpilogueFwdINS6_IJSA_SC_SB_EEES9_SE_SG_Li384ELb1ELb0ELb0ELb0EEENS1_36VarlenDynamicPersistentTileSchedulerILi192ELi128ELi384ELi32ELb0ELb0ELb1ELb1ELb0ELb1EEEEEEEEEvNT_6ParamsE,(.L_x_14 - _ZN7cutlass13device_kernelIN5flash11enable_sm90INS1_16FlashAttnFwdSm90INS1_25CollectiveMainloopFwdSm90ILi2EN4cute5tupleIJNS5_1CILi1EEES8_S8_EEENS6_IJNS7_ILi192EEENS7_ILi128EEENS7_ILi96EEEEEELi96ENS_10bfloat16_tEfNS_4arch4Sm90ELb0ELb1ELb0ELb1ELb0ELb1ELb0ELb0ELb1ELb0ELb0ELb0EEENS1_21CollectiveEpilogueFwdINS6_IJSA_SC_SB_EEES9_SE_SG_Li384ELb1ELb0ELb0ELb0EEENS1_36VarlenDynamicPersistentTileSchedulerILi192ELi128ELi384ELi32ELb0ELb0ELb1ELb1ELb0ELb1EEEEEEEEEvNT_6ParamsE)
        .other          _ZN7cutlass13device_kernelIN5flash11enable_sm90INS1_16FlashAttnFwdSm90INS1_25CollectiveMainloopFwdSm90ILi2EN4cute5tupleIJNS5_1CILi1EEES8_S8_EEENS6_IJNS7_ILi192EEENS7_ILi128EEENS7_ILi96EEEEEELi96ENS_10bfloat16_tEfNS_4arch4Sm90ELb0ELb1ELb0ELb1ELb0ELb1ELb0ELb0ELb1ELb0ELb0ELb0EEENS1_21CollectiveEpilogueFwdINS6_IJSA_SC_SB_EEES9_SE_SG_Li384ELb1ELb0ELb0ELb0EEENS1_36VarlenDynamicPersistentTileSchedulerILi192ELi128ELi384ELi32ELb0ELb0ELb1ELb1ELb0ELb1EEEEEEEEEvNT_6ParamsE,@"STO_CUDA_ENTRY STV_DEFAULT"
_ZN7cutlass13device_kernelIN5flash11enable_sm90INS1_16FlashAttnFwdSm90INS1_25CollectiveMainloopFwdSm90ILi2EN4cute5tupleIJNS5_1CILi1EEES8_S8_EEENS6_IJNS7_ILi192EEENS7_ILi128EEENS7_ILi96EEEEEELi96ENS_10bfloat16_tEfNS_4arch4Sm90ELb0ELb1ELb0ELb1ELb0ELb1ELb0ELb0ELb1ELb0ELb0ELb0EEENS1_21CollectiveEpilogueFwdINS6_IJSA_SC_SB_EEES9_SE_SG_Li384ELb1ELb0ELb0ELb0EEENS1_36VarlenDynamicPersistentTileSchedulerILi192ELi128ELi384ELi32ELb0ELb0ELb1ELb1ELb0ELb1EEEEEEEEEvNT_6ParamsE:
[----:B------:R-:W-:Y:S01]  /*0000*/  LDC R1, c[0x0][0x37c] ;  /* 0x0000df00ff017b82 */ /* 0x000fe20000000800 */
[----:B------:R-:W-:Y:S05]  /*0010*/  EXIT ;  /* 0x000000000000794d */ /* 0x000fea0003800000 */
.L_x_5:
        /* <DEDUP_REMOVED lines=14> */
.L_x_14:


//--------------------- .text._ZN7cutlass13device_kernelIN5flash11enable_sm90INS1_16FlashAttnFwdSm90INS1_25CollectiveMainloopFwdSm90ILi2EN4cute5tupleIJNS5_1CILi1EEES8_S8_EEENS6_IJNS7_ILi192EEENS7_ILi144EEENS7_ILi96EEEEEELi96ENS_10bfloat16_tEfNS_4arch4Sm90ELb1ELb0ELb0ELb0ELb0ELb0ELb0ELb0ELb1ELb0ELb0ELb0EEENS1_21CollectiveEpilogueFwdINS6_IJSA_SC_SB_EEES9_SE_SG_Li384ELb0ELb0ELb0ELb0EEENS1_30DynamicPersistentTileSchedulerILi384ELi32ELb0ELb0ELb1EEEEEEEEEvNT_6ParamsE --------------------------
	.section	.text._ZN7cutlass13device_kernelIN5flash11enable_sm90INS1_16FlashAttnFwdSm90INS1_25CollectiveMainloopFwdSm90ILi2EN4cute5tupleIJNS5_1CILi1EEES8_S8_EEENS6_IJNS7_ILi192EEENS7_ILi144EEENS7_ILi96EEEEEELi96ENS_10bfloat16_tEfNS_4arch4Sm90ELb1ELb0ELb0ELb0ELb0ELb0ELb0ELb0ELb1ELb0ELb0ELb0EEENS1_21CollectiveEpilogueFwdINS6_IJSA_SC_SB_EEES9_SE_SG_Li384ELb0ELb0ELb0ELb0EEENS1_30DynamicPersistentTileSchedulerILi384ELi32ELb0ELb0ELb1EEEEEEEEEvNT_6ParamsE,"ax",@progbits
	.align	128
.text._ZN7cutlass13device_kernelIN5flash11enable_sm90INS1_16FlashAttnFwdSm90INS1_25CollectiveMainloopFwdSm90ILi2EN4cute5tupleIJNS5_1CILi1EEES8_S8_EEENS6_IJNS7_ILi192EEENS7_ILi144EEENS7_ILi96EEEEEELi96ENS_10bfloat16_tEfNS_4arch4Sm90ELb1ELb0ELb0ELb0ELb0ELb0ELb0ELb0ELb1ELb0ELb0ELb0EEENS1_21CollectiveEpilogueFwdINS6_IJSA_SC_SB_EEES9_SE_SG_Li384ELb0ELb0ELb0ELb0EEENS1_30DynamicPersistentTileSchedulerILi384ELi32ELb0ELb0ELb1EEEEEEEEEvNT_6ParamsE:
        .type           _ZN7cutlass13device_kernelIN5flash11enable_sm90INS1_16FlashAttnFwdSm90INS1_25CollectiveMainloopFwdSm90ILi2EN4cute5tupleIJNS5_1CILi1EEES8_S8_EEENS6_IJNS7_ILi192EEENS7_ILi144EEENS7_ILi96EEEEEELi96ENS_10bfloat16_tEfNS_4arch4Sm90ELb1ELb0ELb0ELb0ELb0ELb0ELb0ELb0ELb1ELb0ELb0ELb0EEENS1_21CollectiveEpilogueFwdINS6_IJSA_SC_SB_EEES9_SE_SG_Li384ELb0ELb0ELb0ELb0EEENS1_30DynamicPersistentTileSchedulerILi384ELi32ELb0ELb0ELb1EEEEEEEEEvNT_6ParamsE,@function
        .size           _ZN7cutlass13device_kernelIN5flash11enable_sm90INS1_16FlashAttnFwdSm90INS1_25CollectiveMainloopFwdSm90ILi2EN4cute5tupleIJNS5_1CILi1EEES8_S8_EEENS6_IJNS7_ILi192EEENS7_ILi144EEENS7_ILi96EEEEEELi96ENS_10bfloat16_tEfNS_4arch4Sm90ELb1ELb0ELb0ELb0ELb0ELb0ELb0ELb0ELb1ELb0ELb0ELb0EEENS1_21CollectiveEpilogueFwdINS6_IJSA_SC_SB_EEES9_SE_SG_Li384ELb0ELb0ELb0ELb0EEENS1_30DynamicPersistentTileSchedulerILi384ELi32ELb0ELb0ELb1EEEEEEEEEvNT_6ParamsE,(.L_x_15 - _ZN7cutlass13device_kernelIN5flash11enable_sm90INS1_16FlashAttnFwdSm90INS1_25CollectiveMainloopFwdSm90ILi2EN4cute5tupleIJNS5_1CILi1EEES8_S8_EEENS6_IJNS7_ILi192EEENS7_ILi144EEENS7_ILi96EEEEEELi96ENS_10bfloat16_tEfNS_4arch4Sm90ELb1ELb0ELb0ELb0ELb0ELb0ELb0ELb0ELb1ELb0ELb0ELb0EEENS1_21CollectiveEpilogueFwdINS6_IJSA_SC_SB_EEES9_SE_SG_Li384ELb0ELb0ELb0ELb0EEENS1_30DynamicPersistentTileSchedulerILi384ELi32ELb0ELb0ELb1EEEEEEEEEvNT_6ParamsE)
        .other          _ZN7cutlass13device_kernelIN5flash11enable_sm90INS1_16FlashAttnFwdSm90INS1_25CollectiveMainloopFwdSm90ILi2EN4cute5tupleIJNS5_1CILi1EEES8_S8_EEENS6_IJNS7_ILi192EEENS7_ILi144EEENS7_ILi96EEEEEELi96ENS_10bfloat16_tEfNS_4arch4Sm90ELb1ELb0ELb0ELb0ELb0ELb0ELb0ELb0ELb1ELb0ELb0ELb0EEENS1_21CollectiveEpilogueFwdINS6_IJSA_SC_SB_EEES9_SE_SG_Li384ELb0ELb0ELb0ELb0EEENS1_30DynamicPersistentTileSchedulerILi384ELi32ELb0ELb0ELb1EEEEEEEEEvNT_6ParamsE,@"STO_CUDA_ENTRY STV_DEFAULT"
_ZN7cutlass13device_kernelIN5flash11enable_sm90INS1_16FlashAttnFwdSm90INS1_25CollectiveMainloopFwdSm90ILi2EN4cute5tupleIJNS5_1CILi1EEES8_S8_EEENS6_IJNS7_ILi192EEENS7_ILi144EEENS7_ILi96EEEEEELi96ENS_10bfloat16_tEfNS_4arch4Sm90ELb1ELb0ELb0ELb0ELb0ELb0ELb0ELb0ELb1ELb0ELb0ELb0EEENS1_21CollectiveEpilogueFwdINS6_IJSA_SC_SB_EEES9_SE_SG_Li384ELb0ELb0ELb0ELb0EEENS1_30DynamicPersistentTileSchedulerILi384ELi32ELb0ELb0ELb1EEEEEEEEEvNT_6ParamsE:
[----:B------:R-:W-:Y:S01]  /*0000*/  LDC R1, c[0x0][0x37c] ;  /* 0x0000df00ff017b82 */ /* 0x000fe20000000800 */
[----:B------:R-:W-:Y:S05]  /*0010*/  EXIT ;  /* 0x000000000000794d */ /* 0x000fea0003800000 */
.L_x_6:
        /* <DEDUP_REMOVED lines=14> */
.L_x_15:


//--------------------- .text._ZN7cutlass13device_kernelIN5flash11enable_sm90INS1_16FlashAttnFwdSm90INS1_25CollectiveMainloopFwdSm90ILi2EN4cute5tupleIJNS5_1CILi1EEES8_S8_EEENS6_IJNS7_ILi192EEENS7_ILi144EEENS7_ILi96EEEEEELi96ENS_10bfloat16_tEfNS_4arch4Sm90ELb1ELb0ELb0ELb1ELb0ELb0ELb0ELb0ELb1ELb0ELb0ELb0EEENS1_21CollectiveEpilogueFwdINS6_IJSA_SC_SB_EEES9_SE_SG_Li384ELb1ELb0ELb0ELb0EEENS1_36VarlenDynamicPersistentTileSchedulerILi192ELi144ELi384ELi32ELb0ELb0ELb1ELb1ELb1ELb1EEEEEEEEEvNT_6ParamsE --------------------------
	.section	.text._ZN7cutlass13device_kernelIN5flash11enable_sm90INS1_16FlashAttnFwdSm90INS1_25CollectiveMainloopFwdSm90ILi2EN4cute5tupleIJNS5_1CILi1EEES8_S8_EEENS6_IJNS7_ILi192EEENS7_ILi144EEENS7_ILi96EEEEEELi96ENS_10bfloat16_tEfNS_4arch4Sm90ELb1ELb0ELb0ELb1ELb0ELb0ELb0ELb0ELb1ELb0ELb0ELb0EEENS1_21CollectiveEpilogueFwdINS6_IJSA_SC_SB_EEES9_SE_SG_Li384ELb1ELb0ELb0ELb0EEENS1_36VarlenDynamicPersistentTileSchedulerILi192ELi144ELi384ELi32ELb0ELb0ELb1ELb1ELb1ELb1EEEEEEEEEvNT_6ParamsE,"ax",@progbits
	.align	128
.text._ZN7cutlass13device_kernelIN5flash11enable_sm90INS1_16FlashAttnFwdSm90INS1_25CollectiveMainloopFwdSm90ILi2EN4cute5tupleIJNS5_1CILi1EEES8_S8_EEENS6_IJNS7_ILi192EEENS7_ILi144EEENS7_ILi96EEEEEELi96ENS_10bfloat16_tEfNS_4arch4Sm90ELb1ELb0ELb0ELb1ELb0ELb0ELb0ELb0ELb1ELb0ELb0ELb0EEENS1_21CollectiveEpilogueFwdINS6_IJSA_SC_SB_EEES9_SE_SG_Li384ELb1ELb0ELb0ELb0EEENS1_36VarlenDynamicPersistentTileSchedulerILi192ELi144ELi384ELi32ELb0ELb0ELb1ELb1ELb1ELb1EEEEEEEEEvNT_6ParamsE:
        .type           _ZN7cutlass13device_kernelIN5flash11enable_sm90INS1_16FlashAttnFwdSm90INS1_25CollectiveMainloopFwdSm90ILi2EN4cute5tupleIJNS5_1CILi1EEES8_S8_EEENS6_IJNS7_ILi192EEENS7_ILi144EEENS7_ILi96EEEEEELi96ENS_10bfloat16_tEfNS_4arch4Sm90ELb1ELb0ELb0ELb1ELb0ELb0ELb0ELb0ELb1ELb0ELb0ELb0EEENS1_21CollectiveEpilogueFwdINS6_IJSA_SC_SB_EEES9_SE_SG_Li384ELb1ELb0ELb0ELb0EEENS1_36VarlenDynamicPersistentTileSchedulerILi192ELi144ELi384ELi32ELb0ELb0ELb1ELb1ELb1ELb1EEEEEEEEEvNT_6ParamsE,@function
        .size           _ZN7cutlass13device_kernelIN5flash11enable_sm90INS1_16FlashAttnFwdSm90INS1_25CollectiveMainloopFwdSm90ILi2EN4cute5tupleIJNS5_1CILi1EEES8_S8_EEENS6_IJNS7_ILi192EEENS7_ILi144EEENS7_ILi96EEEEEELi96ENS_10bfloat16_tEfNS_4arch4Sm90ELb1ELb0ELb0ELb1ELb0ELb0ELb0ELb0ELb1ELb0ELb0ELb0EEENS1_21CollectiveEpilogueFwdINS6_IJSA_SC_SB_EEES9_SE_SG_Li384ELb1ELb0ELb0ELb0EEENS1_36VarlenDynamicPersistentTileSchedulerILi192ELi144ELi384ELi32ELb0ELb0ELb1ELb1ELb1ELb1EEEEEEEEEvNT_6ParamsE,(.L_x_16 - _ZN7cutlass13device_kernelIN5flash11enable_sm90INS1_16FlashAttnFwdSm90INS1_25CollectiveMainloopFwdSm90ILi2EN4cute5tupleIJNS5_1CILi1EEES8_S8_EEENS6_IJNS7_ILi192EEENS7_ILi144EEENS7_ILi96EEEEEELi96ENS_10bfloat16_tEfNS_4arch4Sm90ELb1ELb0ELb0ELb1ELb0ELb0ELb0ELb0ELb1ELb0ELb0ELb0EEENS1_21CollectiveEpilogueFwdINS6_IJSA_SC_SB_EEES9_SE_SG_Li384ELb1ELb0ELb0ELb0EEENS1_36VarlenDynamicPersistentTileSchedulerILi192ELi144ELi384ELi32ELb0ELb0ELb1ELb1ELb1ELb1EEEEEEEEEvNT_6ParamsE)
        .other          _ZN7cutlass13device_kernelIN5flash11enable_sm90INS1_16FlashAttnFwdSm90INS1_25CollectiveMainloopFwdSm90ILi2EN4cute5tupleIJNS5_1CILi1EEES8_S8_EEENS6_IJNS7_ILi192EEENS7_ILi144EEENS7_ILi96EEEEEELi96ENS_10bfloat16_tEfNS_4arch4Sm90ELb1ELb0ELb0ELb1ELb0ELb0ELb0ELb0ELb1ELb0ELb0ELb0EEENS1_21CollectiveEpilogueFwdINS6_IJSA_SC_SB_EEES9_SE_SG_Li384ELb1ELb0ELb0ELb0EEENS1_36VarlenDynamicPersistentTileSchedulerILi192ELi144ELi384ELi32ELb0ELb0ELb1ELb1ELb1ELb1EEEEEEEEEvNT_6ParamsE,@"STO_CUDA_ENTRY STV_DEFAULT"
_ZN7cutlass13device_kernelIN5flash11enable_sm90INS1_16FlashAttnFwdSm90INS1_25CollectiveMainloopFwdSm90ILi2EN4cute5tupleIJNS5_1CILi1EEES8_S8_EEENS6_IJNS7_ILi192EEENS7_ILi144EEENS7_ILi96EEEEEELi96ENS_10bfloat16_tEfNS_4arch4Sm90ELb1ELb0ELb0ELb1ELb0ELb0ELb0ELb0ELb1ELb0ELb0ELb0EEENS1_21CollectiveEpilogueFwdINS6_IJSA_SC_SB_EEES9_SE_SG_Li384ELb1ELb0ELb0ELb0EEENS1_36VarlenDynamicPersistentTileSchedulerILi192ELi144ELi384ELi32ELb0ELb0ELb1ELb1ELb1ELb1EEEEEEEEEvNT_6ParamsE:
[----:B------:R-:W-:Y:S01]  /*0000*/  LDC R1, c[0x0][0x37c] ;  /* 0x0000df00ff017b82 */ /* 0x000fe20000000800 */
[----:B------:R-:W-:Y:S05]  /*0010*/  EXIT ;  /* 0x000000000000794d */ /* 0x000fea0003800000 */
.L_x_7:
        /* <DEDUP_REMOVED lines=14> */
.L_x_16:


//--------------------- .text._ZN7cutlass13device_kernelIN5flash11enable_sm90INS1_16FlashAttnFwdSm90INS1_25CollectiveMainloopFwdSm90ILi2EN4cute5tupleIJNS5_1CILi1EEES8_S8_EEENS6_IJNS7_ILi192EEENS7_ILi144EEENS7_ILi96EEEEEELi96ENS_10bfloat16_tEfNS_4arch4Sm90ELb1ELb0ELb0ELb1ELb0ELb1ELb0ELb0ELb1ELb0ELb0ELb0EEENS1_21CollectiveEpilogueFwdINS6_IJSA_SC_SB_EEES9_SE_SG_Li384ELb1ELb0ELb0ELb0EEENS1_36VarlenDynamicPersistentTileSchedulerILi192ELi144ELi384ELi32ELb0ELb0ELb1ELb1ELb1ELb1EEEEEEEEEvNT_6ParamsE --------------------------
	.section	.text._ZN7cutlass13device_kernelIN5flash11enable_sm90INS1_16FlashAttnFwdSm90INS1_25CollectiveMainloopFwdSm90ILi2EN4cute5tupleIJNS5_1CILi1EEES8_S8_EEENS6_IJNS7_ILi192EEENS7_ILi144EEENS7_ILi96EEEEEELi96ENS_10bfloat16_tEfNS_4arch4Sm90ELb1ELb0ELb0ELb1ELb0ELb1ELb0ELb0ELb1ELb0ELb0ELb0EEENS1_21CollectiveEpilogueFwdINS6_IJSA_SC_SB_EEES9_SE_SG_Li384ELb1ELb0ELb0ELb0EEENS1_36VarlenDynamicPersistentTileSchedulerILi192ELi144ELi384ELi32ELb0ELb0ELb1ELb1ELb1ELb1EEEEEEEEEvNT_6ParamsE,"ax",@progbits
	.align	128
.text._ZN7cutlass13device_kernelIN5flash11enable_sm90INS1_16FlashAttnFwdSm90INS1_25CollectiveMainloopFwdSm90ILi2EN4cute5tupleIJNS5_1CILi1EEES8_S8_EEENS6_IJNS7_ILi192EEENS7_ILi144EEENS7_ILi96EEEEEELi96ENS_10bfloat16_tEfNS_4arch4Sm90ELb1ELb0ELb0ELb1ELb0ELb1ELb0ELb0ELb1ELb0ELb0ELb0EEENS1_21CollectiveEpilogueFwdINS6_IJSA_SC_SB_EEES9_SE_SG_Li384ELb1ELb0ELb0ELb0EEENS1_36VarlenDynamicPersistentTileSchedulerILi192ELi144ELi384ELi32ELb0ELb0ELb1ELb1ELb1ELb1EEEEEEEEEvNT_6ParamsE:
        .type           _ZN7cutlass13device_kernelIN5flash11enable_sm90INS1_16FlashAttnFwdSm90INS1_25CollectiveMainloopFwdSm90ILi2EN4cute5tupleIJNS5_1CILi1EEES8_S8_EEENS6_IJNS7_ILi192EEENS7_ILi144EEENS7_ILi96EEEEEELi96ENS_10bfloat16_tEfNS_4arch4Sm90ELb1ELb0ELb0ELb1ELb0ELb1ELb0ELb0ELb1ELb0ELb0ELb0EEENS1_21CollectiveEpilogueFwdINS6_IJSA_SC_SB_EEES9_SE_SG_Li384ELb1ELb0ELb0ELb0EEENS1_36VarlenDynamicPersistentTileSchedulerILi192ELi144ELi384ELi32ELb0ELb0ELb1ELb1ELb1ELb1EEEEEEEEEvNT_6ParamsE,@function
        .size           _ZN7cutlass13device_kernelIN5flash11enable_sm90INS1_16FlashAttnFwdSm90INS1_25CollectiveMainloopFwdSm90ILi2EN4cute5tupleIJNS5_1CILi1EEES8_S8_EEENS6_IJNS7_ILi192EEENS7_ILi144EEENS7_ILi96EEEEEELi96ENS_10bfloat16_tEfNS_4arch4Sm90ELb1ELb0ELb0ELb1ELb0ELb1ELb0ELb0ELb1ELb0ELb0ELb0EEENS1_21CollectiveEpilogueFwdINS6_IJSA_SC_SB_EEES9_SE_SG_Li384ELb1ELb0ELb0ELb0EEENS1_36VarlenDynamicPersistentTileSchedulerILi192ELi144ELi384ELi32ELb0ELb0ELb1ELb1ELb1ELb1EEEEEEEEEvNT_6ParamsE,(.L_x_17 - _ZN7cutlass13device_kernelIN5flash11enable_sm90INS1_16FlashAttnFwdSm90INS1_25CollectiveMainloopFwdSm90ILi2EN4cute5tupleIJNS5_1CILi1EEES8_S8_EEENS6_IJNS7_ILi192EEENS7_ILi144EEENS7_ILi96EEEEEELi96ENS_10bfloat16_tEfNS_4arch4Sm90ELb1ELb0ELb0ELb1ELb0ELb1ELb0ELb0ELb1ELb0ELb0ELb0EEENS1_21CollectiveEpilogueFwdINS6_IJSA_SC_SB_EEES9_SE_SG_Li384ELb1ELb0ELb0ELb0EEENS1_36VarlenDynamicPersistentTileSchedulerILi192ELi144ELi384ELi32ELb0ELb0ELb1ELb1ELb1ELb1EEEEEEEEEvNT_6ParamsE)
        .other          _ZN7cutlass13device_kernelIN5flash11enable_sm90INS1_16FlashAttnFwdSm90INS1_25CollectiveMainloopFwdSm90ILi2EN4cute5tupleIJNS5_1CILi1EEES8_S8_EEENS6_IJNS7_ILi192EEENS7_ILi144EEENS7_ILi96EEEEEELi96ENS_10bfloat16_tEfNS_4arch4Sm90ELb1ELb0ELb0ELb1ELb0ELb1ELb0ELb0ELb1ELb0ELb0ELb0EEENS1_21CollectiveEpilogueFwdINS6_IJSA_SC_SB_EEES9_SE_SG_Li384ELb1ELb0ELb0ELb0EEENS1_36VarlenDynamicPersistentTileSchedulerILi192ELi144ELi384ELi32ELb0ELb0ELb1ELb1ELb1ELb1EEEEEEEEEvNT_6ParamsE,@"STO_CUDA_ENTRY STV_DEFAULT"
_ZN7cutlass13device_kernelIN5flash11enable_sm90INS1_16FlashAttnFwdSm90INS1_25CollectiveMainloopFwdSm90ILi2EN4cute5tupleIJNS5_1CILi1EEES8_S8_EEENS6_IJNS7_ILi192EEENS7_ILi144EEENS7_ILi96EEEEEELi96ENS_10bfloat16_tEfNS_4arch4Sm90ELb1ELb0ELb0ELb1ELb0ELb1ELb0ELb0ELb1ELb0ELb0ELb0EEENS1_21CollectiveEpilogueFwdINS6_IJSA_SC_SB_EEES9_SE_SG_Li384ELb1ELb0ELb0ELb0EEENS1_36VarlenDynamicPersistentTileSchedulerILi192ELi144ELi384ELi32ELb0ELb0ELb1ELb1ELb1ELb1EEEEEEEEEvNT_6ParamsE:
[----:B------:R-:W-:Y:S01]  /*0000*/  LDC R1, c[0x0][0x37c] ;  /* 0x0000df00ff017b82 */ /* 0x000fe20000000800 */
[----:B------:R-:W-:Y:S05]  /*0010*/  EXIT ;  /* 0x000000000000794d */ /* 0x000fea0003800000 */
.L_x_8:
        /* <DEDUP_REMOVED lines=14> */
.L_x_17:


//--------------------- .nv.shared.reserved.0     --------------------------
	.section	.nv.shared.reserved.0,"aw",@nobits
	.weak		__nv_reservedSMEM_offset_0_alias
	.size		__nv_reservedSMEM_offset_0_alias, 0, 64
	.other		__nv_reservedSMEM_offset_0_alias,@"STO_CUDA_RESERVED_SHARED STV_DEFAULT"
__nv_reservedSMEM_offset_0_alias:
	.zero		0
	.zero		64


//--------------------- .nv.global                --------------------------
	.section	.nv.global,"aw",@nobits
.nv.global:
	.type		_ZN65_INTERNAL_6364db25_29_flash_fwd_hdim96_bf16_sm90_cu_49158569_37184cute1_E,@object
	.size		_ZN65_INTERNAL_6364db25_29_flash_fwd_hdim96_bf16_sm90_cu_49158569_37184cute1_E,(_ZN65_INTERNAL_6364db25_29_flash_fwd_hdim96_bf16_sm90_cu_49158569_37184cuda3std3__45__cpo6cbeginE - _ZN65_INTERNAL_6364db25_29_flash_fwd_hdim96_bf16_sm90_cu_49158569_37184cute1_E)
_ZN65_INTERNAL_6364db25_29_flash_fwd_hdim96_bf16_sm90_cu_49158569_37184cute1_E:
	.zero		1
	.type		_ZN65_INTERNAL_6364db25_29_flash_fwd_hdim96_bf16_sm90_cu_49158569_37184cuda3std3__45__cpo6cbeginE,@object
	.size		_ZN65_INTERNAL_6364db25_29_flash_fwd_hdim96_bf16_sm90_cu_49158569_37184cuda3std3__45__cpo6cbeginE,(_ZN65_INTERNAL_6364db25_29_flash_fwd_hdim96_bf16_sm90_cu_49158569_37184cuda3std3__48in_placeE - _ZN65_INTERNAL_6364db25_29_flash_fwd_hdim96_bf16_sm90_cu_49158569_37184cuda3std3__45__cpo6cbeginE)
_ZN65_INTERNAL_6364db25_29_flash_fwd_hdim96_bf16_sm90_cu_49158569_37184cuda3std3__45__cpo6cbeginE:
	.zero		1
	.type		_ZN65_INTERNAL_6364db25_29_flash_fwd_hdim96_bf16_sm90_cu_49158569_37184cuda3std3__48in_placeE,@object
	.size		_ZN65_INTERNAL_6364db25_29_flash_fwd_hdim96_bf16_sm90_cu_49158569_37184cuda3std3__48in_placeE,(_ZN65_INTERNAL_6364db25_29_flash_fwd_hdim96_bf16_sm90_cu_49158569_37184cuda3std6ranges3__45__cpo9iter_moveE - _ZN65_INTERNAL_6364db25_29_flash_fwd_hdim96_bf16_sm90_cu_49158569_37184cuda3std3__48in_placeE)
_ZN65_INTERNAL_6364db25_29_flash_fwd_hdim96_bf16_sm90_cu_49158569_37184cuda3std3__48in_placeE:
	.zero		1
	.type		_ZN65_INTERNAL_6364db25_29_flash_fwd_hdim96_bf16_sm90_cu_49158569_37184cuda3std6ranges3__45__cpo9iter_moveE,@object
	.size		_ZN65_INTERNAL_6364db25_29_flash_fwd_hdim96_bf16_sm90_cu_49158569_37184cuda3std6ranges3__45__cpo9iter_moveE,(_ZN65_INTERNAL_6364db25_29_flash_fwd_hdim96_bf16_sm90_cu_49158569_37184cuda3std3__45__cpo5beginE - _ZN65_INTERNAL_6364db25_29_flash_fwd_hdim96_bf16_sm90_cu_49158569_37184cuda3std6ranges3__45__cpo9iter_moveE)
_ZN65_INTERNAL_6364db25_29_flash_fwd_hdim96_bf16_sm90_cu_49158569_37184cuda3std6ranges3__45__cpo9iter_moveE:
	.zero		1
	.type		_ZN65_INTERNAL_6364db25_29_flash_fwd_hdim96_bf16_sm90_cu_49158569_37184cuda3std3__45__cpo5beginE,@object
	.size		_ZN65_INTERNAL_6364db25_29_flash_fwd_hdim96_bf16_sm90_cu_49158569_37184cuda3std3__45__cpo5beginE,(_ZN65_INTERNAL_6364db25_29_flash_fwd_hdim96_bf16_sm90_cu_49158569_37184cuda3std3__467_GLOBAL__N__6364db25_29_flash_fwd_hdim96_bf16_sm90_cu_49158569_37186ignoreE - _ZN65_INTERNAL_6364db25_29_flash_fwd_hdim96_bf16_sm90_cu_49158569_37184cuda3std3__45__cpo5beginE)
_ZN65_INTERNAL_6364db25_29_flash_fwd_hdim96_bf16_sm90_cu_49158569_37184cuda3std3__45__cpo5beginE:
	.zero		1
	.type		_ZN65_INTERNAL_6364db25_29_flash_fwd_hdim96_bf16_sm90_cu_49158569_37184cuda3std3__467_GLOBAL__N__6364db25_29_flash_fwd_hdim96_bf16_sm90_cu_49158569_37186ignoreE,@object
	.size		_ZN65_INTERNAL_6364db25_29_flash_fwd_hdim96_bf16_sm90_cu_49158569_37184cuda3std3__467_GLOBAL__N__6364db25_29_flash_fwd_hdim96_bf16_sm90_cu_49158569_37186ignoreE,(_ZN65_INTERNAL_6364db25_29_flash_fwd_hdim96_bf16_sm90_cu_49158569_37184cute7productE - _ZN65_INTERNAL_6364db25_29_flash_fwd_hdim96_bf16_sm90_cu_49158569_37184cuda3std3__467_GLOBAL__N__6364db25_29_flash_fwd_hdim96_bf16_sm90_cu_49158569_37186ignoreE)
_ZN65_INTERNAL_6364db25_29_flash_fwd_hdim96_bf16_sm90_cu_49158569_37184cuda3std3__467_GLOBAL__N__6364db25_29_flash_fwd_hdim96_bf16_sm90_cu_49158569_37186ignoreE:
	.zero		1
	.type		_ZN65_INTERNAL_6364db25_29_flash_fwd_hdim96_bf16_sm90_cu_49158569_37184cute7productE,@object
	.size		_ZN65_INTERNAL_6364db25_29_flash_fwd_hdim96_bf16_sm90_cu_49158569_37184cute7productE,(_ZN65_INTERNAL_6364db25_29_flash_fwd_hdim96_bf16_sm90_cu_49158569_37184cuda3std3__45__cpo3endE - _ZN65_INTERNAL_6364db25_29_flash_fwd_hdim96_bf16_sm90_cu_49158569_37184cute7productE)
_ZN65_INTERNAL_6364db25_29_flash_fwd_hdim96_bf16_sm90_cu_49158569_37184cute7productE:
	.zero		1
	.type		_ZN65_INTERNAL_6364db25_29_flash_fwd_hdim96_bf16_sm90_cu_49158569_37184cuda3std3__45__cpo3endE,@object
	.size		_ZN65_INTERNAL_6364db25_29_flash_fwd_hdim96_bf16_sm90_cu_49158569_37184cuda3std3__45__cpo3endE,(_ZN65_INTERNAL_6364db25_29_flash_fwd_hdim96_bf16_sm90_cu_49158569_37184cuda3std3__419piecewise_constructE - _ZN65_INTERNAL_6364db25_29_flash_fwd_hdim96_bf16_sm90_cu_49158569_37184cuda3std3__45__cpo3endE)
_ZN65_INTERNAL_6364db25_29_flash_fwd_hdim96_bf16_sm90_cu_49158569_37184cuda3std3__45__cpo3endE:
	.zero		1
	.type		_ZN65_INTERNAL_6364db25_29_flash_fwd_hdim96_bf16_sm90_cu_49158569_37184cuda3std3__419piecewise_constructE,@object
	.size		_ZN65_INTERNAL_6364db25_29_flash_fwd_hdim96_bf16_sm90_cu_49158569_37184cuda3std3__419piecewise_constructE,(_ZN65_INTERNAL_6364db25_29_flash_fwd_hdim96_bf16_sm90_cu_49158569_37184cuda3std3__45__cpo4cendE - _ZN65_INTERNAL_6364db25_29_flash_fwd_hdim96_bf16_sm90_cu_49158569_37184cuda3std3__419piecewise_constructE)
_ZN65_INTERNAL_6364db25_29_flash_fwd_hdim96_bf16_sm90_cu_49158569_37184cuda3std3__419piecewise_constructE:
	.zero		1
	.type		_ZN65_INTERNAL_6364db25_29_flash_fwd_hdim96_bf16_sm90_cu_49158569_37184cuda3std3__45__cpo4cendE,@object
	.size		_ZN65_INTERNAL_6364db25_29_flash_fwd_hdim96_bf16_sm90_cu_49158569_37184cuda3std3__45__cpo4cendE,(_ZN65_INTERNAL_6364db25_29_flash_fwd_hdim96_bf16_sm90_cu_49158569_37184cuda3std6ranges3__45__cpo4swapE - _ZN65_INTERNAL_6364db25_29_flash_fwd_hdim96_bf16_sm90_cu_49158569_37184cuda3std3__45__cpo4cendE)
_ZN65_INTERNAL_6364db25_29_flash_fwd_hdim96_bf16_sm90_cu_49158569_37184cuda3std3__45__cpo4cendE:
	.zero		1
	.type		_ZN65_INTERNAL_6364db25_29_flash_fwd_hdim96_bf16_sm90_cu_49158569_37184cuda3std6ranges3__45__cpo4swapE,@object
	.size		_ZN65_INTERNAL_6364db25_29_flash_fwd_hdim96_bf16_sm90_cu_49158569_37184cuda3std6ranges3__45__cpo4swapE,(.L_7 - _ZN65_INTERNAL_6364db25_29_flash_fwd_hdim96_bf16_sm90_cu_49158569_37184cuda3std6ranges3__45__cpo4swapE)
_ZN65_INTERNAL_6364db25_29_flash_fwd_hdim96_bf16_sm90_cu_49158569_37184cuda3std6ranges3__45__cpo4swapE:
	.zero		1
.L_7:


//--------------------- .nv.constant0._ZN7cutlass13device_kernelIN5flash11enable_sm90INS1_16FlashAttnFwdSm90INS1_25CollectiveMainloopFwdSm90ILi2EN4cute5tupleIJNS5_1CILi1EEES8_S8_EEENS6_IJNS7_ILi192EEENS7_ILi144EEENS7_ILi96EEEEEELi96ENS_10bfloat16_tEfNS_4arch4Sm90ELb0ELb0ELb0ELb0ELb0ELb0ELb0ELb0ELb1ELb0ELb0ELb0EEENS1_21CollectiveEpilogueFwdINS6_IJSA_SC_SB_EEES9_SE_SG_Li384ELb0ELb0ELb0ELb0EEENS1_29StaticPersistentTileSchedulerILb0EEEEEEEEEvNT_6ParamsE --------------------------
	.section	.nv.constant0._ZN7cutlass13device_kernelIN5flash11enable_sm90INS1_16FlashAttnFwdSm90INS1_25CollectiveMainloopFwdSm90ILi2EN4cute5tupleIJNS5_1CILi1EEES8_S8_EEENS6_IJNS7_ILi192EEENS7_ILi144EEENS7_ILi96EEEEEELi96ENS_10bfloat16_tEfNS_4arch4Sm90ELb0ELb0ELb0ELb0ELb0ELb0ELb0ELb0ELb1ELb0ELb0ELb0EEENS1_21CollectiveEpilogueFwdINS6_IJSA_SC_SB_EEES9_SE_SG_Li384ELb0ELb0ELb0ELb0EEENS1_29StaticPersistentTileSchedulerILb0EEEEEEEEEvNT_6ParamsE,"a",@progbits
	.sectionflags	@""
	.align	4
.nv.constant0._ZN7cutlass13device_kernelIN5flash11enable_sm90INS1_16FlashAttnFwdSm90INS1_25CollectiveMainloopFwdSm90ILi2EN4cute5tupleIJNS5_1CILi1EEES8_S8_EEENS6_IJNS7_ILi192EEENS7_ILi144EEENS7_ILi96EEEEEELi96ENS_10bfloat16_tEfNS_4arch4Sm90ELb0ELb0ELb0ELb0ELb0ELb0ELb0ELb0ELb1ELb0ELb0ELb0EEENS1_21CollectiveEpilogueFwdINS6_IJSA_SC_SB_EEES9_SE_SG_Li384ELb0ELb0ELb0ELb0EEENS1_29StaticPersistentTileSchedulerILb0EEEEEEEEEvNT_6ParamsE:
	.zero		3840


//--------------------- .nv.constant0._ZN7cutlass13device_kernelIN5flash11enable_sm90INS1_16FlashAttnFwdSm90INS1_25CollectiveMainloopFwdSm90ILi2EN4cute5tupleIJNS5_1CILi1EEES8_S8_EEENS6_IJNS7_ILi192EEENS7_ILi144EEENS7_ILi96EEEEEELi96ENS_10bfloat16_tEfNS_4arch4Sm90ELb0ELb0ELb0ELb1ELb0ELb0ELb0ELb0ELb1ELb0ELb0ELb0EEENS1_21CollectiveEpilogueFwdINS6_IJSA_SC_SB_EEES9_SE_SG_Li384ELb1ELb0ELb0ELb0EEENS1_36VarlenDynamicPersistentTileSchedulerILi192ELi144ELi384ELi32ELb0ELb0ELb1ELb0ELb1ELb1EEEEEEEEEvNT_6ParamsE --------------------------
	.section	.nv.constant0._ZN7cutlass13device_kernelIN5flash11enable_sm90INS1_16FlashAttnFwdSm90INS1_25CollectiveMainloopFwdSm90ILi2EN4cute5tupleIJNS5_1CILi1EEES8_S8_EEENS6_IJNS7_ILi192EEENS7_ILi144EEENS7_ILi96EEEEEELi96ENS_10bfloat16_tEfNS_4arch4Sm90ELb0ELb0ELb0ELb1ELb0ELb0ELb0ELb0ELb1ELb0ELb0ELb0EEENS1_21CollectiveEpilogueFwdINS6_IJSA_SC_SB_EEES9_SE_SG_Li384ELb1ELb0ELb0ELb0EEENS1_36VarlenDynamicPersistentTileSchedulerILi192ELi144ELi384ELi32ELb0ELb0ELb1ELb0ELb1ELb1EEEEEEEEEvNT_6ParamsE,"a",@progbits
	.sectionflags	@""
	.align	4
.nv.constant0._ZN7cutlass13device_kernelIN5flash11enable_sm90INS1_16FlashAttnFwdSm90INS1_25CollectiveMainloopFwdSm90ILi2EN4cute5tupleIJNS5_1CILi1EEES8_S8_EEENS6_IJNS7_ILi192EEENS7_ILi144EEENS7_ILi96EEEEEELi96ENS_10bfloat16_tEfNS_4arch4Sm90ELb0ELb0ELb0ELb1ELb0ELb0ELb0ELb0ELb1ELb0ELb0ELb0EEENS1_21CollectiveEpilogueFwdINS6_IJSA_SC_SB_EEES9_SE_SG_Li384ELb1ELb0ELb0ELb0EEENS1_36VarlenDynamicPersistentTileSchedulerILi192ELi144ELi384ELi32ELb0ELb0ELb1ELb0ELb1ELb1EEEEEEEEEvNT_6ParamsE:
	.zero		3456


//--------------------- .nv.constant0._ZN7cutlass13device_kernelIN5flash11enable_sm90INS1_16FlashAttnFwdSm90INS1_25CollectiveMainloopFwdSm90ILi2EN4cute5tupleIJNS5_1CILi1EEES8_S8_EEENS6_IJNS7_ILi192EEENS7_ILi144EEENS7_ILi96EEEEEELi96ENS_10bfloat16_tEfNS_4arch4Sm90ELb0ELb0ELb0ELb1ELb0ELb1ELb0ELb0ELb1ELb0ELb0ELb0EEENS1_21CollectiveEpilogueFwdINS6_IJSA_SC_SB_EEES9_SE_SG_Li384ELb1ELb0ELb0ELb0EEENS1_36VarlenDynamicPersistentTileSchedulerILi192ELi144ELi384ELi32ELb0ELb0ELb1ELb0ELb1ELb1EEEEEEEEEvNT_6ParamsE --------------------------
	.section	.nv.constant0._ZN7cutlass13device_kernelIN5flash11enable_sm90INS1_16FlashAttnFwdSm90INS1_25CollectiveMainloopFwdSm90ILi2EN4cute5tupleIJNS5_1CILi1EEES8_S8_EEENS6_IJNS7_ILi192EEENS7_ILi144EEENS7_ILi96EEEEEELi96ENS_10bfloat16_tEfNS_4arch4Sm90ELb0ELb0ELb0ELb1ELb0ELb1ELb0ELb0ELb1ELb0ELb0ELb0EEENS1_21CollectiveEpilogueFwdINS6_IJSA_SC_SB_EEES9_SE_SG_Li384ELb1ELb0ELb0ELb0EEENS1_36VarlenDynamicPersistentTileSchedulerILi192ELi144ELi384ELi32ELb0ELb0ELb1ELb0ELb1ELb1EEEEEEEEEvNT_6ParamsE,"a",@progbits
	.sectionflags	@""
	.align	4
.nv.constant0._ZN7cutlass13device_kernelIN5flash11enable_sm90INS1_16FlashAttnFwdSm90INS1_25CollectiveMainloopFwdSm90ILi2EN4cute5tupleIJNS5_1CILi1EEES8_S8_EEENS6_IJNS7_ILi192EEENS7_ILi144EEENS7_ILi96EEEEEELi96ENS_10bfloat16_tEfNS_4arch4Sm90ELb0ELb0ELb0ELb1ELb0ELb1ELb0ELb0ELb1ELb0ELb0ELb0EEENS1_21CollectiveEpilogueFwdINS6_IJSA_SC_SB_EEES9_SE_SG_Li384ELb1ELb0ELb0ELb0EEENS1_36VarlenDynamicPersistentTileSchedulerILi192ELi144ELi384ELi32ELb0ELb0ELb1ELb0ELb1ELb1EEEEEEEEEvNT_6ParamsE:
	.zero		3456


//--------------------- .nv.constant0._ZN7cutlass13device_kernelIN5flash11enable_sm90INS1_16FlashAttnFwdSm90INS1_25CollectiveMainloopFwdSm90ILi2EN4cute5tupleIJNS5_1CILi1EEES8_S8_EEENS6_IJNS7_ILi192EEENS7_ILi128EEENS7_ILi96EEEEEELi96ENS_10bfloat16_tEfNS_4arch4Sm90ELb0ELb1ELb0ELb0ELb0ELb0ELb0ELb0ELb1ELb0ELb0ELb0EEENS1_21CollectiveEpilogueFwdINS6_IJSA_SC_SB_EEES9_SE_SG_Li384ELb0ELb0ELb0ELb0EEENS1_30DynamicPersistentTileSchedulerILi384ELi32ELb0ELb0ELb1EEEEEEEEEvNT_6ParamsE --------------------------
	.section	.nv.constant0._ZN7cutlass13device_kernelIN5flash11enable_sm90INS1_16FlashAttnFwdSm90INS1_25CollectiveMainloopFwdSm90ILi2EN4cute5tupleIJNS5_1CILi1EEES8_S8_EEENS6_IJNS7_ILi192EEENS7_ILi128EEENS7_ILi96EEEEEELi96ENS_10bfloat16_tEfNS_4arch4Sm90ELb0ELb1ELb0ELb0ELb0ELb0ELb0ELb0ELb1ELb0ELb0ELb0EEENS1_21CollectiveEpilogueFwdINS6_IJSA_SC_SB_EEES9_SE_SG_Li384ELb0ELb0ELb0ELb0EEENS1_30DynamicPersistentTileSchedulerILi384ELi32ELb0ELb0ELb1EEEEEEEEEvNT_6ParamsE,"a",@progbits
	.sectionflags	@""
	.align	4
.nv.constant0._ZN7cutlass13device_kernelIN5flash11enable_sm90INS1_16FlashAttnFwdSm90INS1_25CollectiveMainloopFwdSm90ILi2EN4cute5tupleIJNS5_1CILi1EEES8_S8_EEENS6_IJNS7_ILi192EEENS7_ILi128EEENS7_ILi96EEEEEELi96ENS_10bfloat16_tEfNS_4arch4Sm90ELb0ELb1ELb0ELb0ELb0ELb0ELb0ELb0ELb1ELb0ELb0ELb0EEENS1_21CollectiveEpilogueFwdINS6_IJSA_SC_SB_EEES9_SE_SG_Li384ELb0ELb0ELb0ELb0EEENS1_30DynamicPersistentTileSchedulerILi384ELi32ELb0ELb0ELb1EEEEEEEEEvNT_6ParamsE:
	.zero		3840


//--------------------- .nv.constant0._ZN7cutlass13device_kernelIN5flash11enable_sm90INS1_16FlashAttnFwdSm90INS1_25CollectiveMainloopFwdSm90ILi2EN4cute5tupleIJNS5_1CILi1EEES8_S8_EEENS6_IJNS7_ILi192EEENS7_ILi128EEENS7_ILi96EEEEEELi96ENS_10bfloat16_tEfNS_4arch4Sm90ELb0ELb1ELb0ELb1ELb0ELb0ELb0ELb0ELb1ELb0ELb0ELb0EEENS1_21CollectiveEpilogueFwdINS6_IJSA_SC_SB_EEES9_SE_SG_Li384ELb1ELb0ELb0ELb0EEENS1_36VarlenDynamicPersistentTileSchedulerILi192ELi128ELi384ELi32ELb0ELb0ELb1ELb1ELb0ELb1EEEEEEEEEvNT_6ParamsE --------------------------
	.section	.nv.constant0._ZN7cutlass13device_kernelIN5flash11enable_sm90INS1_16FlashAttnFwdSm90INS1_25CollectiveMainloopFwdSm90ILi2EN4cute5tupleIJNS5_1CILi1EEES8_S8_EEENS6_IJNS7_ILi192EEENS7_ILi128EEENS7_ILi96EEEEEELi96ENS_10bfloat16_tEfNS_4arch4Sm90ELb0ELb1ELb0ELb1ELb0ELb0ELb0ELb0ELb1ELb0ELb0ELb0EEENS1_21CollectiveEpilogueFwdINS6_IJSA_SC_SB_EEES9_SE_SG_Li384ELb1ELb0ELb0ELb0EEENS1_36VarlenDynamicPersistentTileSchedulerILi192ELi128ELi384ELi32ELb0ELb0ELb1ELb1ELb0ELb1EEEEEEEEEvNT_6ParamsE,"a",@progbits
	.sectionflags	@""
	.align	4
.nv.constant0._ZN7cutlass13device_kernelIN5flash11enable_sm90INS1_16FlashAttnFwdSm90INS1_25CollectiveMainloopFwdSm90ILi2EN4cute5tupleIJNS5_1CILi1EEES8_S8_EEENS6_IJNS7_ILi192EEENS7_ILi128EEENS7_ILi96EEEEEELi96ENS_10bfloat16_tEfNS_4arch4Sm90ELb0ELb1ELb0ELb1ELb0ELb0ELb0ELb0ELb1ELb0ELb0ELb0EEENS1_21CollectiveEpilogueFwdINS6_IJSA_SC_SB_EEES9_SE_SG_Li384ELb1ELb0ELb0ELb0EEENS1_36VarlenDynamicPersistentTileSchedulerILi192ELi128ELi384ELi32ELb0ELb0ELb1ELb1ELb0ELb1EEEEEEEEEvNT_6ParamsE:
	.zero		3456


//--------------------- .nv.constant0._ZN7cutlass13device_kernelIN5flash11enable_sm90INS1_16FlashAttnFwdSm90INS1_25CollectiveMainloopFwdSm90ILi2EN4cute5tupleIJNS5_1CILi1EEES8_S8_EEENS6_IJNS7_ILi192EEENS7_ILi128EEENS7_ILi96EEEEEELi96ENS_10bfloat16_tEfNS_4arch4Sm90ELb0ELb1ELb0ELb1ELb0ELb1ELb0ELb0ELb1ELb0ELb0ELb0EEENS1_21CollectiveEpilogueFwdINS6_IJSA_SC_SB_EEES9_SE_SG_Li384ELb1ELb0ELb0ELb0EEENS1_36VarlenDynamicPersistentTileSchedulerILi192ELi128ELi384ELi32ELb0ELb0ELb1ELb1ELb0ELb1EEEEEEEEEvNT_6ParamsE --------------------------
	.section	.nv.constant0._ZN7cutlass13device_kernelIN5flash11enable_sm90INS1_16FlashAttnFwdSm90INS1_25CollectiveMainloopFwdSm90ILi2EN4cute5tupleIJNS5_1CILi1EEES8_S8_EEENS6_IJNS7_ILi192EEENS7_ILi128EEENS7_ILi96EEEEEELi96ENS_10bfloat16_tEfNS_4arch4Sm90ELb0ELb1ELb0ELb1ELb0ELb1ELb0ELb0ELb1ELb0ELb0ELb0EEENS1_21CollectiveEpilogueFwdINS6_IJSA_SC_SB_EEES9_SE_SG_Li384ELb1ELb0ELb0ELb0EEENS1_36VarlenDynamicPersistentTileSchedulerILi192ELi128ELi384ELi32ELb0ELb0ELb1ELb1ELb0ELb1EEEEEEEEEvNT_6ParamsE,"a",@progbits
	.sectionflags	@""
	.align	4
.nv.constant0._ZN7cutlass13device_kernelIN5flash11enable_sm90INS1_16FlashAttnFwdSm90INS1_25CollectiveMainloopFwdSm90ILi2EN4cute5tupleIJNS5_1CILi1EEES8_S8_EEENS6_IJNS7_ILi192EEENS7_ILi128EEENS7_ILi96EEEEEELi96ENS_10bfloat16_tEfNS_4arch4Sm90ELb0ELb1ELb0ELb1ELb0ELb1ELb0ELb0ELb1ELb0ELb0ELb0EEENS1_21CollectiveEpilogueFwdINS6_IJSA_SC_SB_EEES9_SE_SG_Li384ELb1ELb0ELb0ELb0EEENS1_36VarlenDynamicPersistentTileSchedulerILi192ELi128ELi384ELi32ELb0ELb0ELb1ELb1ELb0ELb1EEEEEEEEEvNT_6ParamsE:
	.zero		3456


//--------------------- .nv.constant0._ZN7cutlass13device_kernelIN5flash11enable_sm90INS1_16FlashAttnFwdSm90INS1_25CollectiveMainloopFwdSm90ILi2EN4cute5tupleIJNS5_1CILi1EEES8_S8_EEENS6_IJNS7_ILi192EEENS7_ILi144EEENS7_ILi96EEEEEELi96ENS_10bfloat16_tEfNS_4arch4Sm90ELb1ELb0ELb0ELb0ELb0ELb0ELb0ELb0ELb1ELb0ELb0ELb0EEENS1_21CollectiveEpilogueFwdINS6_IJSA_SC_SB_EEES9_SE_SG_Li384ELb0ELb0ELb0ELb0EEENS1_30DynamicPersistentTileSchedulerILi384ELi32ELb0ELb0ELb1EEEEEEEEEvNT_6ParamsE --------------------------
	.section	.nv.constant0._ZN7cutlass13device_kernelIN5flash11enable_sm90INS1_16FlashAttnFwdSm90INS1_25CollectiveMainloopFwdSm90ILi2EN4cute5tupleIJNS5_1CILi1EEES8_S8_EEENS6_IJNS7_ILi192EEENS7_ILi144EEENS7_ILi96EEEEEELi96ENS_10bfloat16_tEfNS_4arch4Sm90ELb1ELb0ELb0ELb0ELb0ELb0ELb0ELb0ELb1ELb0ELb0ELb0EEENS1_21CollectiveEpilogueFwdINS6_IJSA_SC_SB_EEES9_SE_SG_Li384ELb0ELb0ELb0ELb0EEENS1_30DynamicPersistentTileSchedulerILi384ELi32ELb0ELb0ELb1EEEEEEEEEvNT_6ParamsE,"a",@progbits
	.sectionflags	@""
	.align	4
.nv.constant0._ZN7cutlass13device_kernelIN5flash11enable_sm90INS1_16FlashAttnFwdSm90INS1_25CollectiveMainloopFwdSm90ILi2EN4cute5tupleIJNS5_1CILi1EEES8_S8_EEENS6_IJNS7_ILi192EEENS7_ILi144EEENS7_ILi96EEEEEELi96ENS_10bfloat16_tEfNS_4arch4Sm90ELb1ELb0ELb0ELb0ELb0ELb0ELb0ELb0ELb1ELb0ELb0ELb0EEENS1_21CollectiveEpilogueFwdINS6_IJSA_SC_SB_EEES9_SE_SG_Li384ELb0ELb0ELb0ELb0EEENS1_30DynamicPersistentTileSchedulerILi384ELi32ELb0ELb0ELb1EEEEEEEEEvNT_6ParamsE:
	.zero		3840


//--------------------- .nv.constant0._ZN7cutlass13device_kernelIN5flash11enable_sm90INS1_16FlashAttnFwdSm90INS1_25CollectiveMainloopFwdSm90ILi2EN4cute5tupleIJNS5_1CILi1EEES8_S8_EEENS6_IJNS7_ILi192EEENS7_ILi144EEENS7_ILi96EEEEEELi96ENS_10bfloat16_tEfNS_4arch4Sm90ELb1ELb0ELb0ELb1ELb0ELb0ELb0ELb0ELb1ELb0ELb0ELb0EEENS1_21CollectiveEpilogueFwdINS6_IJSA_SC_SB_EEES9_SE_SG_Li384ELb1ELb0ELb0ELb0EEENS1_36VarlenDynamicPersistentTileSchedulerILi192ELi144ELi384ELi32ELb0ELb0ELb1ELb1ELb1ELb1EEEEEEEEEvNT_6ParamsE --------------------------
	.section	.nv.constant0._ZN7cutlass13device_kernelIN5flash11enable_sm90INS1_16FlashAttnFwdSm90INS1_25CollectiveMainloopFwdSm90ILi2EN4cute5tupleIJNS5_1CILi1EEES8_S8_EEENS6_IJNS7_ILi192EEENS7_ILi144EEENS7_ILi96EEEEEELi96ENS_10bfloat16_tEfNS_4arch4Sm90ELb1ELb0ELb0ELb1ELb0ELb0ELb0ELb0ELb1ELb0ELb0ELb0EEENS1_21CollectiveEpilogueFwdINS6_IJSA_SC_SB_EEES9_SE_SG_Li384ELb1ELb0ELb0ELb0EEENS1_36VarlenDynamicPersistentTileSchedulerILi192ELi144ELi384ELi32ELb0ELb0ELb1ELb1ELb1ELb1EEEEEEEEEvNT_6ParamsE,"a",@progbits
	.sectionflags	@""
	.align	4
.nv.constant0._ZN7cutlass13device_kernelIN5flash11enable_sm90INS1_16FlashAttnFwdSm90INS1_25CollectiveMainloopFwdSm90ILi2EN4cute5tupleIJNS5_1CILi1EEES8_S8_EEENS6_IJNS7_ILi192EEENS7_ILi144EEENS7_ILi96EEEEEELi96ENS_10bfloat16_tEfNS_4arch4Sm90ELb1ELb0ELb0ELb1ELb0ELb0ELb0ELb0ELb1ELb0ELb0ELb0EEENS1_21CollectiveEpilogueFwdINS6_IJSA_SC_SB_EEES9_SE_SG_Li384ELb1ELb0ELb0ELb0EEENS1_36VarlenDynamicPersistentTileSchedulerILi192ELi144ELi384ELi32ELb0ELb0ELb1ELb1ELb1ELb1EEEEEEEEEvNT_6ParamsE:
	.zero		3456


//--------------------- .nv.constant0._ZN7cutlass13device_kernelIN5flash11enable_sm90INS1_16FlashAttnFwdSm90INS1_25CollectiveMainloopFwdSm90ILi2EN4cute5tupleIJNS5_1CILi1EEES8_S8_EEENS6_IJNS7_ILi192EEENS7_ILi144EEENS7_ILi96EEEEEELi96ENS_10bfloat16_tEfNS_4arch4Sm90ELb1ELb0ELb0ELb1ELb0ELb1ELb0ELb0ELb1ELb0ELb0ELb0EEENS1_21CollectiveEpilogueFwdINS6_IJSA_SC_SB_EEES9_SE_SG_Li384ELb1ELb0ELb0ELb0EEENS1_36VarlenDynamicPersistentTileSchedulerILi192ELi144ELi384ELi32ELb0ELb0ELb1ELb1ELb1ELb1EEEEEEEEEvNT_6ParamsE --------------------------
	.section	.nv.constant0._ZN7cutlass13device_kernelIN5flash11enable_sm90INS1_16FlashAttnFwdSm90INS1_25CollectiveMainloopFwdSm90ILi2EN4cute5tupleIJNS5_1CILi1EEES8_S8_EEENS6_IJNS7_ILi192EEENS7_ILi144EEENS7_ILi96EEEEEELi96ENS_10bfloat16_tEfNS_4arch4Sm90ELb1ELb0ELb0ELb1ELb0ELb1ELb0ELb0ELb1ELb0ELb0ELb0EEENS1_21CollectiveEpilogueFwdINS6_IJSA_SC_SB_EEES9_SE_SG_Li384ELb1ELb0ELb0ELb0EEENS1_36VarlenDynamicPersistentTileSchedulerILi192ELi144ELi384ELi32ELb0ELb0ELb1ELb1ELb1ELb1EEEEEEEEEvNT_6ParamsE,"a",@progbits
	.sectionflags	@""
	.align	4
.nv.constant0._ZN7cutlass13device_kernelIN5flash11enable_sm90INS1_16FlashAttnFwdSm90INS1_25CollectiveMainloopFwdSm90ILi2EN4cute5tupleIJNS5_1CILi1EEES8_S8_EEENS6_IJNS7_ILi192EEENS7_ILi144EEENS7_ILi96EEEEEELi96ENS_10bfloat16_tEfNS_4arch4Sm90ELb1ELb0ELb0ELb1ELb0ELb1ELb0ELb0ELb1ELb0ELb0ELb0EEENS1_21CollectiveEpilogueFwdINS6_IJSA_SC_SB_EEES9_SE_SG_Li384ELb1ELb0ELb0ELb0EEENS1_36VarlenDynamicPersistentTileSchedulerILi192ELi144ELi384ELi32ELb0ELb0ELb1ELb1ELb1ELb1EEEEEEEEEvNT_6ParamsE:
	.zero		3456


//--------------------- SYMBOLS --------------------------

	.type		.nv.reservedSmem.offset0,@object
	.size		.nv.reservedSmem.offset0,0x4
